//
// Generated by NVIDIA NVVM Compiler
//
// Compiler Build ID: CL-36424714
// Cuda compilation tools, release 13.0, V13.0.88
// Based on NVVM 20.0.0
//

.version 9.0
.target sm_100
.address_size 64

	// .globl	_Z9sm_kernelPKfPfii
.extern .shared .align 16 .b8 mem[];

.visible .entry _Z9sm_kernelPKfPfii(
	.param .u64 .ptr .align 1 _Z9sm_kernelPKfPfii_param_0,
	.param .u64 .ptr .align 1 _Z9sm_kernelPKfPfii_param_1,
	.param .u32 _Z9sm_kernelPKfPfii_param_2,
	.param .u32 _Z9sm_kernelPKfPfii_param_3
)
{
	.reg .pred 	%p<26>;
	.reg .b32 	%r<107>;
	.reg .b32 	%f<127>;
	.reg .b64 	%rd<85>;

	ld.param.u64 	%rd16, [_Z9sm_kernelPKfPfii_param_0];
	ld.param.u64 	%rd17, [_Z9sm_kernelPKfPfii_param_1];
	ld.param.u32 	%r38, [_Z9sm_kernelPKfPfii_param_2];
	ld.param.u32 	%r37, [_Z9sm_kernelPKfPfii_param_3];
	cvta.to.global.u64 	%rd1, %rd16;
	cvta.to.global.u64 	%rd2, %rd17;
	mov.u32 	%r1, %ctaid.x;
	setp.ge.s32 	%p1, %r1, %r38;
	@%p1 bra 	$L__BB0_29;
	mov.u32 	%r2, %ntid.x;
	mov.u32 	%r106, %tid.x;
	cvt.u64.u32 	%rd18, %r1;
	cvt.s64.s32 	%rd19, %r37;
	mul.lo.s64 	%rd3, %rd19, %rd18;
	setp.ge.s32 	%p2, %r106, %r37;
	mov.f32 	%f121, 0fFF800000;
	@%p2 bra 	$L__BB0_7;
	add.s32 	%r39, %r106, %r2;
	max.u32 	%r40, %r37, %r39;
	setp.lt.u32 	%p3, %r39, %r37;
	selp.u32 	%r41, 1, 0, %p3;
	add.s32 	%r42, %r39, %r41;
	sub.s32 	%r43, %r40, %r42;
	div.u32 	%r44, %r43, %r2;
	add.s32 	%r4, %r44, %r41;
	and.b32  	%r45, %r4, 3;
	setp.eq.s32 	%p4, %r45, 3;
	mov.f32 	%f121, 0fFF800000;
	mov.u32 	%r96, %r106;
	@%p4 bra 	$L__BB0_5;
	cvt.u64.u32 	%rd20, %r106;
	add.s64 	%rd21, %rd3, %rd20;
	shl.b64 	%rd22, %rd21, 2;
	add.s64 	%rd82, %rd1, %rd22;
	mul.wide.u32 	%rd5, %r2, 4;
	add.s32 	%r46, %r4, 1;
	and.b32  	%r47, %r46, 3;
	neg.s32 	%r94, %r47;
	mov.f32 	%f121, 0fFF800000;
	mov.u32 	%r96, %r106;
$L__BB0_4:
	.pragma "nounroll";
	ld.global.f32 	%f21, [%rd82];
	max.f32 	%f121, %f121, %f21;
	add.s32 	%r96, %r96, %r2;
	add.s64 	%rd82, %rd82, %rd5;
	add.s32 	%r94, %r94, 1;
	setp.ne.s32 	%p5, %r94, 0;
	@%p5 bra 	$L__BB0_4;
$L__BB0_5:
	setp.lt.u32 	%p6, %r4, 3;
	@%p6 bra 	$L__BB0_7;
$L__BB0_6:
	cvt.u64.u32 	%rd23, %r96;
	add.s64 	%rd24, %rd3, %rd23;
	shl.b64 	%rd25, %rd24, 2;
	add.s64 	%rd26, %rd1, %rd25;
	ld.global.f32 	%f22, [%rd26];
	max.f32 	%f23, %f121, %f22;
	add.s32 	%r48, %r96, %r2;
	cvt.u64.u32 	%rd27, %r48;
	add.s64 	%rd28, %rd3, %rd27;
	shl.b64 	%rd29, %rd28, 2;
	add.s64 	%rd30, %rd1, %rd29;
	ld.global.f32 	%f24, [%rd30];
	max.f32 	%f25, %f23, %f24;
	add.s32 	%r49, %r48, %r2;
	cvt.u64.u32 	%rd31, %r49;
	add.s64 	%rd32, %rd3, %rd31;
	shl.b64 	%rd33, %rd32, 2;
	add.s64 	%rd34, %rd1, %rd33;
	ld.global.f32 	%f26, [%rd34];
	max.f32 	%f27, %f25, %f26;
	add.s32 	%r50, %r49, %r2;
	cvt.u64.u32 	%rd35, %r50;
	add.s64 	%rd36, %rd3, %rd35;
	shl.b64 	%rd37, %rd36, 2;
	add.s64 	%rd38, %rd1, %rd37;
	ld.global.f32 	%f28, [%rd38];
	max.f32 	%f121, %f27, %f28;
	add.s32 	%r96, %r50, %r2;
	setp.lt.s32 	%p7, %r96, %r37;
	@%p7 bra 	$L__BB0_6;
$L__BB0_7:
	shl.b32 	%r51, %r106, 2;
	mov.u32 	%r52, mem;
	add.s32 	%r13, %r52, %r51;
	st.shared.f32 	[%r13], %f121;
	bar.sync 	0;
	setp.lt.u32 	%p8, %r2, 2;
	@%p8 bra 	$L__BB0_12;
	mov.u32 	%r98, %r2;
$L__BB0_9:
	shr.u32 	%r15, %r98, 1;
	setp.ge.u32 	%p9, %r106, %r15;
	@%p9 bra 	$L__BB0_11;
	ld.shared.f32 	%f29, [%r13];
	shl.b32 	%r53, %r15, 2;
	add.s32 	%r54, %r13, %r53;
	ld.shared.f32 	%f30, [%r54];
	max.f32 	%f31, %f29, %f30;
	st.shared.f32 	[%r13], %f31;
$L__BB0_11:
	bar.sync 	0;
	setp.gt.u32 	%p10, %r98, 3;
	mov.u32 	%r98, %r15;
	@%p10 bra 	$L__BB0_9;
$L__BB0_12:
	setp.ge.s32 	%p11, %r106, %r37;
	mov.f32 	%f126, 0f00000000;
	ld.shared.f32 	%f8, [mem];
	@%p11 bra 	$L__BB0_18;
	add.s32 	%r55, %r106, %r2;
	max.s32 	%r56, %r37, %r55;
	setp.lt.s32 	%p12, %r55, %r37;
	selp.u32 	%r57, 1, 0, %p12;
	add.s32 	%r58, %r55, %r57;
	sub.s32 	%r59, %r56, %r58;
	div.u32 	%r60, %r59, %r2;
	add.s32 	%r16, %r60, %r57;
	and.b32  	%r61, %r16, 3;
	setp.eq.s32 	%p13, %r61, 3;
	mov.f32 	%f126, 0f00000000;
	mov.u32 	%r101, %r106;
	@%p13 bra 	$L__BB0_16;
	cvt.u64.u32 	%rd39, %r106;
	add.s64 	%rd40, %rd3, %rd39;
	shl.b64 	%rd83, %rd40, 2;
	mul.wide.u32 	%rd9, %r2, 4;
	add.s32 	%r62, %r16, 1;
	and.b32  	%r63, %r62, 3;
	neg.s32 	%r99, %r63;
	mov.f32 	%f126, 0f00000000;
	mov.u32 	%r101, %r106;
$L__BB0_15:
	.pragma "nounroll";
	add.s64 	%rd41, %rd1, %rd83;
	ld.global.f32 	%f36, [%rd41];
	sub.f32 	%f37, %f36, %f8;
	fma.rn.f32 	%f38, %f37, 0f3BBB989D, 0f3F000000;
	cvt.sat.f32.f32 	%f39, %f38;
	mov.f32 	%f40, 0f4B400001;
	mov.f32 	%f41, 0f437C0000;
	fma.rm.f32 	%f42, %f39, %f41, %f40;
	add.f32 	%f43, %f42, 0fCB40007F;
	neg.f32 	%f44, %f43;
	fma.rn.f32 	%f45, %f37, 0f3FB8AA3B, %f44;
	fma.rn.f32 	%f46, %f37, 0f32A57060, %f45;
	mov.b32 	%r64, %f42;
	shl.b32 	%r65, %r64, 23;
	mov.b32 	%f47, %r65;
	ex2.approx.ftz.f32 	%f48, %f46;
	mul.f32 	%f49, %f48, %f47;
	add.s64 	%rd42, %rd2, %rd83;
	st.global.f32 	[%rd42], %f49;
	add.f32 	%f126, %f126, %f49;
	add.s32 	%r101, %r101, %r2;
	add.s64 	%rd83, %rd83, %rd9;
	add.s32 	%r99, %r99, 1;
	setp.ne.s32 	%p14, %r99, 0;
	@%p14 bra 	$L__BB0_15;
$L__BB0_16:
	setp.lt.u32 	%p15, %r16, 3;
	@%p15 bra 	$L__BB0_18;
$L__BB0_17:
	cvt.u64.u32 	%rd43, %r101;
	add.s64 	%rd44, %rd3, %rd43;
	shl.b64 	%rd45, %rd44, 2;
	add.s64 	%rd46, %rd1, %rd45;
	ld.global.f32 	%f50, [%rd46];
	sub.f32 	%f51, %f50, %f8;
	fma.rn.f32 	%f52, %f51, 0f3BBB989D, 0f3F000000;
	cvt.sat.f32.f32 	%f53, %f52;
	mov.f32 	%f54, 0f4B400001;
	mov.f32 	%f55, 0f437C0000;
	fma.rm.f32 	%f56, %f53, %f55, %f54;
	add.f32 	%f57, %f56, 0fCB40007F;
	neg.f32 	%f58, %f57;
	fma.rn.f32 	%f59, %f51, 0f3FB8AA3B, %f58;
	fma.rn.f32 	%f60, %f51, 0f32A57060, %f59;
	mov.b32 	%r66, %f56;
	shl.b32 	%r67, %r66, 23;
	mov.b32 	%f61, %r67;
	ex2.approx.ftz.f32 	%f62, %f60;
	mul.f32 	%f63, %f62, %f61;
	add.s64 	%rd47, %rd2, %rd45;
	st.global.f32 	[%rd47], %f63;
	add.f32 	%f64, %f126, %f63;
	add.s32 	%r68, %r101, %r2;
	cvt.u64.u32 	%rd48, %r68;
	add.s64 	%rd49, %rd3, %rd48;
	shl.b64 	%rd50, %rd49, 2;
	add.s64 	%rd51, %rd1, %rd50;
	ld.global.f32 	%f65, [%rd51];
	sub.f32 	%f66, %f65, %f8;
	fma.rn.f32 	%f67, %f66, 0f3BBB989D, 0f3F000000;
	cvt.sat.f32.f32 	%f68, %f67;
	fma.rm.f32 	%f69, %f68, %f55, %f54;
	add.f32 	%f70, %f69, 0fCB40007F;
	neg.f32 	%f71, %f70;
	fma.rn.f32 	%f72, %f66, 0f3FB8AA3B, %f71;
	fma.rn.f32 	%f73, %f66, 0f32A57060, %f72;
	mov.b32 	%r69, %f69;
	shl.b32 	%r70, %r69, 23;
	mov.b32 	%f74, %r70;
	ex2.approx.ftz.f32 	%f75, %f73;
	mul.f32 	%f76, %f75, %f74;
	add.s64 	%rd52, %rd2, %rd50;
	st.global.f32 	[%rd52], %f76;
	add.f32 	%f77, %f64, %f76;
	add.s32 	%r71, %r68, %r2;
	cvt.u64.u32 	%rd53, %r71;
	add.s64 	%rd54, %rd3, %rd53;
	shl.b64 	%rd55, %rd54, 2;
	add.s64 	%rd56, %rd1, %rd55;
	ld.global.f32 	%f78, [%rd56];
	sub.f32 	%f79, %f78, %f8;
	fma.rn.f32 	%f80, %f79, 0f3BBB989D, 0f3F000000;
	cvt.sat.f32.f32 	%f81, %f80;
	fma.rm.f32 	%f82, %f81, %f55, %f54;
	add.f32 	%f83, %f82, 0fCB40007F;
	neg.f32 	%f84, %f83;
	fma.rn.f32 	%f85, %f79, 0f3FB8AA3B, %f84;
	fma.rn.f32 	%f86, %f79, 0f32A57060, %f85;
	mov.b32 	%r72, %f82;
	shl.b32 	%r73, %r72, 23;
	mov.b32 	%f87, %r73;
	ex2.approx.ftz.f32 	%f88, %f86;
	mul.f32 	%f89, %f88, %f87;
	add.s64 	%rd57, %rd2, %rd55;
	st.global.f32 	[%rd57], %f89;
	add.f32 	%f90, %f77, %f89;
	add.s32 	%r74, %r71, %r2;
	cvt.u64.u32 	%rd58, %r74;
	add.s64 	%rd59, %rd3, %rd58;
	shl.b64 	%rd60, %rd59, 2;
	add.s64 	%rd61, %rd1, %rd60;
	ld.global.f32 	%f91, [%rd61];
	sub.f32 	%f92, %f91, %f8;
	fma.rn.f32 	%f93, %f92, 0f3BBB989D, 0f3F000000;
	cvt.sat.f32.f32 	%f94, %f93;
	fma.rm.f32 	%f95, %f94, %f55, %f54;
	add.f32 	%f96, %f95, 0fCB40007F;
	neg.f32 	%f97, %f96;
	fma.rn.f32 	%f98, %f92, 0f3FB8AA3B, %f97;
	fma.rn.f32 	%f99, %f92, 0f32A57060, %f98;
	mov.b32 	%r75, %f95;
	shl.b32 	%r76, %r75, 23;
	mov.b32 	%f100, %r76;
	ex2.approx.ftz.f32 	%f101, %f99;
	mul.f32 	%f102, %f101, %f100;
	add.s64 	%rd62, %rd2, %rd60;
	st.global.f32 	[%rd62], %f102;
	add.f32 	%f126, %f90, %f102;
	add.s32 	%r101, %r74, %r2;
	setp.lt.s32 	%p16, %r101, %r37;
	@%p16 bra 	$L__BB0_17;
$L__BB0_18:
	shl.b32 	%r77, %r2, 2;
	add.s32 	%r25, %r52, %r77;
	setp.lt.u32 	%p17, %r2, 2;
	add.s32 	%r26, %r25, %r51;
	st.shared.f32 	[%r26], %f126;
	bar.sync 	0;
	@%p17 bra 	$L__BB0_23;
	mov.u32 	%r103, %r2;
$L__BB0_20:
	shr.u32 	%r28, %r103, 1;
	setp.ge.u32 	%p18, %r106, %r28;
	@%p18 bra 	$L__BB0_22;
	shl.b32 	%r80, %r28, 2;
	add.s32 	%r81, %r26, %r80;
	ld.shared.f32 	%f103, [%r81];
	ld.shared.f32 	%f104, [%r26];
	add.f32 	%f105, %f103, %f104;
	st.shared.f32 	[%r26], %f105;
$L__BB0_22:
	bar.sync 	0;
	setp.gt.u32 	%p19, %r103, 3;
	mov.u32 	%r103, %r28;
	@%p19 bra 	$L__BB0_20;
$L__BB0_23:
	setp.ge.s32 	%p20, %r106, %r37;
	ld.shared.f32 	%f106, [%r25];
	add.f32 	%f16, %f106, 0f1E3CE508;
	@%p20 bra 	$L__BB0_29;
	add.s32 	%r82, %r106, %r2;
	max.s32 	%r83, %r37, %r82;
	setp.lt.s32 	%p21, %r82, %r37;
	selp.u32 	%r84, 1, 0, %p21;
	add.s32 	%r85, %r82, %r84;
	sub.s32 	%r86, %r83, %r85;
	div.u32 	%r87, %r86, %r2;
	add.s32 	%r29, %r87, %r84;
	and.b32  	%r88, %r29, 3;
	setp.eq.s32 	%p22, %r88, 3;
	@%p22 bra 	$L__BB0_27;
	add.s32 	%r89, %r29, 1;
	and.b32  	%r90, %r89, 3;
	cvt.u64.u32 	%rd63, %r106;
	add.s64 	%rd64, %rd3, %rd63;
	shl.b64 	%rd65, %rd64, 2;
	add.s64 	%rd84, %rd2, %rd65;
	mul.wide.u32 	%rd13, %r2, 4;
	neg.s32 	%r104, %r90;
	mad.lo.s32 	%r106, %r2, %r90, %r106;
$L__BB0_26:
	.pragma "nounroll";
	ld.global.f32 	%f107, [%rd84];
	div.rn.f32 	%f108, %f107, %f16;
	st.global.f32 	[%rd84], %f108;
	add.s64 	%rd84, %rd84, %rd13;
	add.s32 	%r104, %r104, 1;
	setp.ne.s32 	%p23, %r104, 0;
	@%p23 bra 	$L__BB0_26;
$L__BB0_27:
	setp.lt.u32 	%p24, %r29, 3;
	@%p24 bra 	$L__BB0_29;
$L__BB0_28:
	cvt.u64.u32 	%rd66, %r106;
	add.s64 	%rd67, %rd3, %rd66;
	shl.b64 	%rd68, %rd67, 2;
	add.s64 	%rd69, %rd2, %rd68;
	ld.global.f32 	%f109, [%rd69];
	div.rn.f32 	%f110, %f109, %f16;
	st.global.f32 	[%rd69], %f110;
	add.s32 	%r91, %r106, %r2;
	cvt.u64.u32 	%rd70, %r91;
	add.s64 	%rd71, %rd3, %rd70;
	shl.b64 	%rd72, %rd71, 2;
	add.s64 	%rd73, %rd2, %rd72;
	ld.global.f32 	%f111, [%rd73];
	div.rn.f32 	%f112, %f111, %f16;
	st.global.f32 	[%rd73], %f112;
	add.s32 	%r92, %r91, %r2;
	cvt.u64.u32 	%rd74, %r92;
	add.s64 	%rd75, %rd3, %rd74;
	shl.b64 	%rd76, %rd75, 2;
	add.s64 	%rd77, %rd2, %rd76;
	ld.global.f32 	%f113, [%rd77];
	div.rn.f32 	%f114, %f113, %f16;
	st.global.f32 	[%rd77], %f114;
	add.s32 	%r93, %r92, %r2;
	cvt.u64.u32 	%rd78, %r93;
	add.s64 	%rd79, %rd3, %rd78;
	shl.b64 	%rd80, %rd79, 2;
	add.s64 	%rd81, %rd2, %rd80;
	ld.global.f32 	%f115, [%rd81];
	div.rn.f32 	%f116, %f115, %f16;
	st.global.f32 	[%rd81], %f116;
	add.s32 	%r106, %r93, %r2;
	setp.lt.s32 	%p25, %r106, %r37;
	@%p25 bra 	$L__BB0_28;
$L__BB0_29:
	ret;

}


// ===== COMPILED SASS (sm_100) =====

	.target	sm_100

	.elftype	@"ET_EXEC"


//--------------------- .note.nv.tkinfo           --------------------------
	.section	.note.nv.tkinfo,"",@"SHT_NOTE"
	.sectionflags	@"SHF_NOTE_NV_TKINFO"
	.tkinfo
        /*0018*/ 	.word	0x00000002
        /*0030*/ 	.string	""
        /*0030*/ 	.string	"ptxas"
        /*0030*/ 	.string	"Cuda compilation tools, release 13.0, V13.0.88"
        /*0030*/ 	.string	"Build cuda_13.0.r13.0/compiler.36424714_0"
        /*0030*/ 	.string	"-arch sm_100 -m 64 "



//--------------------- .note.nv.cuinfo           --------------------------
	.section	.note.nv.cuinfo,"",@"SHT_NOTE"
	.sectionflags	@"SHF_NOTE_NV_CUINFO"
        /*0018*/ 	.short	0x0002
        /*001a*/ 	.short	0x0064
        /*001c*/ 	.short	0x0082
	.zero		2


//--------------------- .nv.info                  --------------------------
	.section	.nv.info,"",@"SHT_CUDA_INFO"
	.align	4


	//----- nvinfo : EIATTR_REGCOUNT
	.align		4
        /*0000*/ 	.byte	0x04, 0x2f
        /*0002*/ 	.short	(.L_1 - .L_0)
	.align		4
.L_0:
        /*0004*/ 	.word	index@(_Z9sm_kernelPKfPfii)
        /*0008*/ 	.word	0x00000018


	//----- nvinfo : EIATTR_FRAME_SIZE
	.align		4
.L_1:
        /*000c*/ 	.byte	0x04, 0x11
        /*000e*/ 	.short	(.L_3 - .L_2)
	.align		4
.L_2:
        /*0010*/ 	.word	index@($__internal_0_$__cuda_sm3x_div_rn_noftz_f32_slowpath)
        /*0014*/ 	.word	0x00000000


	//----- nvinfo : EIATTR_FRAME_SIZE
	.align		4
.L_3:
        /*0018*/ 	.byte	0x04, 0x11
        /*001a*/ 	.short	(.L_5 - .L_4)
	.align		4
.L_4:
        /*001c*/ 	.word	index@(_Z9sm_kernelPKfPfii)
        /*0020*/ 	.word	0x00000000


	//----- nvinfo : EIATTR_MIN_STACK_SIZE
	.align		4
.L_5:
        /*0024*/ 	.byte	0x04, 0x12
        /*0026*/ 	.short	(.L_7 - .L_6)
	.align		4
.L_6:
        /*0028*/ 	.word	index@(_Z9sm_kernelPKfPfii)
        /*002c*/ 	.word	0x00000000
.L_7:


//--------------------- .nv.compat                --------------------------
	.section	.nv.compat,"",@"SHT_CUDA_COMPAT_INFO"
	.align	4
        /*0000*/ 	.byte	0x02, 0x09, 0x00, 0x00, 0x02, 0x02, 0x01, 0x00, 0x02, 0x05, 0x05, 0x00, 0x03, 0x07, 0x01, 0x01
        /*0010*/ 	.byte	0x02, 0x03, 0x00, 0x00, 0x02, 0x06, 0x01, 0x00, 0x04, 0x0b, 0x08, 0x00, 0x01, 0x00, 0x00, 0x00
        /*0020*/ 	.byte	0x00, 0x00, 0x00, 0x00


//--------------------- .nv.info._Z9sm_kernelPKfPfii --------------------------
	.section	.nv.info._Z9sm_kernelPKfPfii,"",@"SHT_CUDA_INFO"
	.sectionflags	@""
	.align	4


	//----- nvinfo : EIATTR_CUDA_API_VERSION
	.align		4
        /*0000*/ 	.byte	0x04, 0x37
        /*0002*/ 	.short	(.L_9 - .L_8)
.L_8:
        /*0004*/ 	.word	0x00000082


	//----- nvinfo : EIATTR_KPARAM_INFO
	.align		4
.L_9:
        /*0008*/ 	.byte	0x04, 0x17
        /*000a*/ 	.short	(.L_11 - .L_10)
.L_10:
        /*000c*/ 	.word	0x00000000
        /*0010*/ 	.short	0x0003
        /*0012*/ 	.short	0x0014
        /*0014*/ 	.byte	0x00, 0xf0, 0x11, 0x00


	//----- nvinfo : EIATTR_KPARAM_INFO
	.align		4
.L_11:
        /*0018*/ 	.byte	0x04, 0x17
        /*001a*/ 	.short	(.L_13 - .L_12)
.L_12:
        /*001c*/ 	.word	0x00000000
        /*0020*/ 	.short	0x0002
        /*0022*/ 	.short	0x0010
        /*0024*/ 	.byte	0x00, 0xf0, 0x11, 0x00


	//----- nvinfo : EIATTR_KPARAM_INFO
	.align		4
.L_13:
        /*0028*/ 	.byte	0x04, 0x17
        /*002a*/ 	.short	(.L_15 - .L_14)
.L_14:
        /*002c*/ 	.word	0x00000000
        /*0030*/ 	.short	0x0001
        /*0032*/ 	.short	0x0008
        /*0034*/ 	.byte	0x00, 0xf5, 0x21, 0x00


	//----- nvinfo : EIATTR_KPARAM_INFO
	.align		4
.L_15:
        /*0038*/ 	.byte	0x04, 0x17
        /*003a*/ 	.short	(.L_17 - .L_16)
.L_16:
        /*003c*/ 	.word	0x00000000
        /*0040*/ 	.short	0x0000
        /*0042*/ 	.short	0x0000
        /*0044*/ 	.byte	0x00, 0xf5, 0x21, 0x00


	//----- nvinfo : EIATTR_SPARSE_MMA_MASK
	.align		4
.L_17:
        /*0048*/ 	.byte	0x03, 0x50
        /*004a*/ 	.short	0x0000


	//----- nvinfo : EIATTR_MAXREG_COUNT
	.align		4
        /*004c*/ 	.byte	0x03, 0x1b
        /*004e*/ 	.short	0x00ff


	//----- nvinfo : EIATTR_NUM_BARRIERS
	.align		4
        /*0050*/ 	.byte	0x02, 0x4c
        /*0052*/ 	.byte	0x01
	.zero		1


	//----- nvinfo : EIATTR_MERCURY_ISA_VERSION
	.align		4
        /*0054*/ 	.byte	0x03, 0x5f
        /*0056*/ 	.short	0x0101


	//----- nvinfo : EIATTR_VRC_CTA_INIT_COUNT
	.align		4
        /*0058*/ 	.byte	0x02, 0x4a
	.zero		1
	.zero		1


	//----- nvinfo : EIATTR_EXIT_INSTR_OFFSETS
	.align		4
        /*005c*/ 	.byte	0x04, 0x1c
        /*005e*/ 	.short	(.L_19 - .L_18)


	//   ....[0]....
.L_18:
        /*0060*/ 	.word	0x00000040


	//   ....[1]....
        /*0064*/ 	.word	0x00001340


	//   ....[2]....
        /*0068*/ 	.word	0x00001750


	//   ....[3]....
        /*006c*/ 	.word	0x00001ca0


	//----- nvinfo : EIATTR_CRS_STACK_SIZE
	.align		4
.L_19:
        /*0070*/ 	.byte	0x04, 0x1e
        /*0072*/ 	.short	(.L_21 - .L_20)
.L_20:
        /*0074*/ 	.word	0x00000000


	//----- nvinfo : EIATTR_CBANK_PARAM_SIZE
	.align		4
.L_21:
        /*0078*/ 	.byte	0x03, 0x19
        /*007a*/ 	.short	0x0018


	//----- nvinfo : EIATTR_PARAM_CBANK
	.align		4
        /*007c*/ 	.byte	0x04, 0x0a
        /*007e*/ 	.short	(.L_23 - .L_22)
	.align		4
.L_22:
        /*0080*/ 	.word	index@(.nv.constant0._Z9sm_kernelPKfPfii)
        /*0084*/ 	.short	0x0380
        /*0086*/ 	.short	0x0018


	//----- nvinfo : EIATTR_SW_WAR
	.align		4
.L_23:
        /*0088*/ 	.byte	0x04, 0x36
        /*008a*/ 	.short	(.L_25 - .L_24)
.L_24:
        /*008c*/ 	.word	0x00000008
.L_25:


//--------------------- .nv.callgraph             --------------------------
	.section	.nv.callgraph,"",@"SHT_CUDA_CALLGRAPH"
	.align	4
	.sectionentsize	8
	.align		4
        /*0000*/ 	.word	0x00000000
	.align		4
        /*0004*/ 	.word	0xffffffff
	.align		4
        /*0008*/ 	.word	0x00000000
	.align		4
        /*000c*/ 	.word	0xfffffffe
	.align		4
        /*0010*/ 	.word	0x00000000
	.align		4
        /*0014*/ 	.word	0xfffffffd
	.align		4
        /*0018*/ 	.word	0x00000000
	.align		4
        /*001c*/ 	.word	0xfffffffc


//--------------------- .text._Z9sm_kernelPKfPfii --------------------------
	.section	.text._Z9sm_kernelPKfPfii,"ax",@progbits
	.align	128
        .global         _Z9sm_kernelPKfPfii
        .type           _Z9sm_kernelPKfPfii,@function
        .size           _Z9sm_kernelPKfPfii,(.L_x_42 - _Z9sm_kernelPKfPfii)
        .other          _Z9sm_kernelPKfPfii,@"STO_CUDA_ENTRY STV_DEFAULT"
_Z9sm_kernelPKfPfii:
.text._Z9sm_kernelPKfPfii:
[----:B------:R-:W-:Y:S08]  /*0000*/  LDC R1, c[0x0][0x37c] ;  /* 0x0000df00ff017b82 */ /* 0x000ff00000000800 */
[----:B------:R-:W0:Y:S08]  /*0010*/  S2UR UR4, SR_CTAID.X ;  /* 0x00000000000479c3 */ /* 0x000e300000002500 */
[----:B------:R-:W0:Y:S02]  /*0020*/  LDC R0, c[0x0][0x390] ;  /* 0x0000e400ff007b82 */ /* 0x000e240000000800 */
[----:B0-----:R-:W-:-:S13]  /*0030*/  ISETP.LE.AND P0, PT, R0, UR4, PT ;  /* 0x0000000400007c0c */ /* 0x001fda000bf03270 */
[----:B------:R-:W-:Y:S05]  /*0040*/  @P0 EXIT ;  /* 0x000000000000094d */ /* 0x000fea0003800000 */
[----:B------:R-:W0:Y:S01]  /*0050*/  S2R R5, SR_TID.X ;  /* 0x0000000000057919 */ /* 0x000e220000002100 */
[----:B------:R-:W1:Y:S01]  /*0060*/  LDCU UR7, c[0x0][0x394] ;  /* 0x00007280ff0777ac */ /* 0x000e620008000800 */
[----:B------:R-:W2:Y:S01]  /*0070*/  LDC R2, c[0x0][0x360] ;  /* 0x0000d800ff027b82 */ /* 0x000ea20000000800 */
[----:B------:R-:W-:Y:S01]  /*0080*/  BSSY.RECONVERGENT B0, `(.L_x_0) ;  /* 0x000005a000007945 */ /* 0x000fe20003800200 */
[----:B------:R-:W-:Y:S01]  /*0090*/  IMAD.MOV.U32 R0, RZ, RZ, -0x800000 ;  /* 0xff800000ff007424 */ /* 0x000fe200078e00ff */
[----:B------:R-:W3:Y:S01]  /*00a0*/  LDCU.64 UR8, c[0x0][0x358] ;  /* 0x00006b00ff0877ac */ /* 0x000ee20008000a00 */
[----:B------:R-:W4:Y:S01]  /*00b0*/  LDCU.64 UR12, c[0x0][0x380] ;  /* 0x00007000ff0c77ac */ /* 0x000f220008000a00 */
[----:B-1----:R-:W-:Y:S02]  /*00c0*/  USHF.R.S32.HI UR5, URZ, 0x1f, UR7 ;  /* 0x0000001fff057899 */ /* 0x002fe40008011407 */
[----:B------:R-:W-:Y:S02]  /*00d0*/  UIMAD.WIDE.U32 UR10, UR4, UR7, URZ ;  /* 0x00000007040a72a5 */ /* 0x000fe4000f8e00ff */
[----:B------:R-:W-:-:S04]  /*00e0*/  UIMAD UR5, UR5, UR4, URZ ;  /* 0x00000004050572a4 */ /* 0x000fc8000f8e02ff */
[----:B------:R-:W-:Y:S01]  /*00f0*/  UIADD3 UR6, UPT, UPT, UR11, UR5, URZ ;  /* 0x000000050b067290 */ /* 0x000fe2000fffe0ff */
[----:B0-----:R-:W-:-:S13]  /*0100*/  ISETP.GE.AND P0, PT, R5, UR7, PT ;  /* 0x0000000705007c0c */ /* 0x001fda000bf06270 */
[----:B---34-:R-:W-:Y:S05]  /*0110*/  @P0 BRA `(.L_x_1) ;  /* 0x0000000400400947 */ /* 0x018fea0003800000 */
[----:B--2---:R-:W0:Y:S01]  /*0120*/  I2F.U32.RP R8, R2 ;  /* 0x0000000200087306 */ /* 0x004e220000209000 */
[----:B------:R-:W-:Y:S01]  /*0130*/  IMAD.IADD R0, R5, 0x1, R2 ;  /* 0x0000000105007824 */ /* 0x000fe200078e0202 */
[----:B------:R-:W-:Y:S01]  /*0140*/  ISETP.NE.U32.AND P2, PT, R2, RZ, PT ;  /* 0x000000ff0200720c */ /* 0x000fe20003f45070 */
[----:B------:R-:W-:Y:S03]  /*0150*/  BSSY.RECONVERGENT B1, `(.L_x_2) ;  /* 0x000002f000017945 */ /* 0x000fe60003800200 */
[C---:B------:R-:W-:Y:S02]  /*0160*/  ISETP.GE.U32.AND P0, PT, R0.reuse, UR7, PT ;  /* 0x0000000700007c0c */ /* 0x040fe4000bf06070 */
[----:B------:R-:W-:Y:S02]  /*0170*/  VIMNMX.U32 R3, PT, PT, R0, UR7, !PT ;  /* 0x0000000700037c48 */ /* 0x000fe4000ffe0000 */
[----:B------:R-:W-:-:S04]  /*0180*/  SEL R4, RZ, 0x1, P0 ;  /* 0x00000001ff047807 */ /* 0x000fc80000000000 */
[----:B------:R-:W-:Y:S01]  /*0190*/  IADD3 R3, PT, PT, R3, -R0, -R4 ;  /* 0x8000000003037210 */ /* 0x000fe20007ffe804 */
[----:B0-----:R-:W0:Y:S02]  /*01a0*/  MUFU.RCP R8, R8 ;  /* 0x0000000800087308 */ /* 0x001e240000001000 */
[----:B0-----:R-:W-:-:S06]  /*01b0*/  VIADD R6, R8, 0xffffffe ;  /* 0x0ffffffe08067836 */ /* 0x001fcc0000000000 */
[----:B------:R0:W1:Y:S02]  /*01c0*/  F2I.FTZ.U32.TRUNC.NTZ R7, R6 ;  /* 0x0000000600077305 */ /* 0x000064000021f000 */
[----:B0-----:R-:W-:Y:S02]  /*01d0*/  HFMA2 R6, -RZ, RZ, 0, 0 ;  /* 0x00000000ff067431 */ /* 0x001fe400000001ff */
[----:B-1----:R-:W-:-:S04]  /*01e0*/  IMAD.MOV R9, RZ, RZ, -R7 ;  /* 0x000000ffff097224 */ /* 0x002fc800078e0a07 */
[----:B------:R-:W-:-:S04]  /*01f0*/  IMAD R9, R9, R2, RZ ;  /* 0x0000000209097224 */ /* 0x000fc800078e02ff */
[----:B------:R-:W-:-:S06]  /*0200*/  IMAD.HI.U32 R8, R7, R9, R6 ;  /* 0x0000000907087227 */ /* 0x000fcc00078e0006 */
[----:B------:R-:W-:-:S04]  /*0210*/  IMAD.HI.U32 R7, R8, R3, RZ ;  /* 0x0000000308077227 */ /* 0x000fc800078e00ff */
[----:B------:R-:W-:-:S04]  /*0220*/  IMAD.MOV R0, RZ, RZ, -R7 ;  /* 0x000000ffff007224 */ /* 0x000fc800078e0a07 */
[----:B------:R-:W-:-:S05]  /*0230*/  IMAD R3, R2, R0, R3 ;  /* 0x0000000002037224 */ /* 0x000fca00078e0203 */
[----:B------:R-:W-:-:S13]  /*0240*/  ISETP.GE.U32.AND P0, PT, R3, R2, PT ;  /* 0x000000020300720c */ /* 0x000fda0003f06070 */
[----:B------:R-:W-:Y:S02]  /*0250*/  @P0 IMAD.IADD R3, R3, 0x1, -R2 ;  /* 0x0000000103030824 */ /* 0x000fe400078e0a02 */
[----:B------:R-:W-:-:S03]  /*0260*/  @P0 VIADD R7, R7, 0x1 ;  /* 0x0000000107070836 */ /* 0x000fc60000000000 */
[----:B------:R-:W-:Y:S01]  /*0270*/  ISETP.GE.U32.AND P1, PT, R3, R2, PT ;  /* 0x000000020300720c */ /* 0x000fe20003f26070 */
[----:B------:R-:W-:-:S12]  /*0280*/  IMAD.MOV.U32 R3, RZ, RZ, R5 ;  /* 0x000000ffff037224 */ /* 0x000fd800078e0005 */
[----:B------:R-:W-:Y:S01]  /*0290*/  @P1 VIADD R7, R7, 0x1 ;  /* 0x0000000107071836 */ /* 0x000fe20000000000 */
[----:B------:R-:W-:-:S04]  /*02a0*/  @!P2 LOP3.LUT R7, RZ, R2, RZ, 0x33, !PT ;  /* 0x00000002ff07a212 */ /* 0x000fc800078e33ff */
[----:B------:R-:W-:-:S04]  /*02b0*/  IADD3 R4, PT, PT, R4, R7, RZ ;  /* 0x0000000704047210 */ /* 0x000fc80007ffe0ff */
[C---:B------:R-:W-:Y:S02]  /*02c0*/  LOP3.LUT R0, R4.reuse, 0x3, RZ, 0xc0, !PT ;  /* 0x0000000304007812 */ /* 0x040fe400078ec0ff */
[----:B------:R-:W-:Y:S02]  /*02d0*/  ISETP.GE.U32.AND P0, PT, R4, 0x3, PT ;  /* 0x000000030400780c */ /* 0x000fe40003f06070 */
[----:B------:R-:W-:Y:S01]  /*02e0*/  ISETP.NE.AND P1, PT, R0, 0x3, PT ;  /* 0x000000030000780c */ /* 0x000fe20003f25270 */
[----:B------:R-:W-:-:S12]  /*02f0*/  IMAD.MOV.U32 R0, RZ, RZ, -0x800000 ;  /* 0xff800000ff007424 */ /* 0x000fd800078e00ff */
[----:B------:R-:W-:Y:S05]  /*0300*/  @!P1 BRA `(.L_x_3) ;  /* 0x00000000004c9947 */ /* 0x000fea0003800000 */
[----:B------:R-:W0:Y:S01]  /*0310*/  LDCU.64 UR4, c[0x0][0x380] ;  /* 0x00007000ff0477ac */ /* 0x000e220008000a00 */
[----:B------:R-:W-:Y:S01]  /*0320*/  IADD3 R7, P1, PT, R5, UR10, RZ ;  /* 0x0000000a05077c10 */ /* 0x000fe2000ff3e0ff */
[----:B------:R-:W-:Y:S02]  /*0330*/  VIADD R0, R4, 0x1 ;  /* 0x0000000104007836 */ /* 0x000fe40000000000 */
[----:B------:R-:W-:Y:S02]  /*0340*/  IMAD.MOV.U32 R3, RZ, RZ, R5 ;  /* 0x000000ffff037224 */ /* 0x000fe400078e0005 */
[----:B------:R-:W-:Y:S01]  /*0350*/  IMAD.X R8, RZ, RZ, UR6, P1 ;  /* 0x00000006ff087e24 */ /* 0x000fe200088e06ff */
[----:B------:R-:W-:Y:S02]  /*0360*/  LOP3.LUT R4, R0, 0x3, RZ, 0xc0, !PT ;  /* 0x0000000300047812 */ /* 0x000fe400078ec0ff */
[----:B------:R-:W-:-:S03]  /*0370*/  MOV R0, 0xff800000 ;  /* 0xff80000000007802 */ /* 0x000fc60000000f00 */
[----:B------:R-:W-:Y:S01]  /*0380*/  IMAD.MOV R4, RZ, RZ, -R4 ;  /* 0x000000ffff047224 */ /* 0x000fe200078e0a04 */
[----:B0-----:R-:W-:-:S04]  /*0390*/  LEA R6, P1, R7, UR4, 0x2 ;  /* 0x0000000407067c11 */ /* 0x001fc8000f8210ff */
[----:B------:R-:W-:-:S09]  /*03a0*/  LEA.HI.X R7, R7, UR5, R8, 0x2, P1 ;  /* 0x0000000507077c11 */ /* 0x000fd200088f1408 */
.L_x_4:
[----:B------:R-:W-:Y:S02]  /*03b0*/  IMAD.MOV.U32 R8, RZ, RZ, R6 ;  /* 0x000000ffff087224 */ /* 0x000fe400078e0006 */
[----:B------:R-:W-:-:S05]  /*03c0*/  IMAD.MOV.U32 R9, RZ, RZ, R7 ;  /* 0x000000ffff097224 */ /* 0x000fca00078e0007 */
[----:B------:R-:W2:Y:S01]  /*03d0*/  LDG.E R11, desc[UR8][R8.64] ;  /* 0x00000008080b7981 */ /* 0x000ea2000c1e1900 */
[----:B------:R-:W-:Y:S01]  /*03e0*/  IADD3 R4, PT, PT, R4, 0x1, RZ ;  /* 0x0000000104047810 */ /* 0x000fe20007ffe0ff */
[----:B------:R-:W-:-:S03]  /*03f0*/  IMAD.WIDE.U32 R6, R2, 0x4, R8 ;  /* 0x0000000402067825 */ /* 0x000fc600078e0008 */
[----:B------:R-:W-:Y:S01]  /*0400*/  ISETP.NE.AND P1, PT, R4, RZ, PT ;  /* 0x000000ff0400720c */ /* 0x000fe20003f25270 */
[----:B------:R-:W-:Y:S01]  /*0410*/  IMAD.IADD R3, R2, 0x1, R3 ;  /* 0x0000000102037824 */ /* 0x000fe200078e0203 */
[----:B--2---:R-:W-:-:S11]  /*0420*/  FMNMX R0, R11, R0, !PT ;  /* 0x000000000b007209 */ /* 0x004fd60007800000 */
[----:B------:R-:W-:Y:S05]  /*0430*/  @P1 BRA `(.L_x_4) ;  /* 0xfffffffc00dc1947 */ /* 0x000fea000383ffff */
.L_x_3:
[----:B------:R-:W-:Y:S05]  /*0440*/  BSYNC.RECONVERGENT B1 ;  /* 0x0000000000017941 */ /* 0x000fea0003800200 */
.L_x_2:
[----:B------:R-:W-:Y:S05]  /*0450*/  @!P0 BRA `(.L_x_1) ;  /* 0x0000000000708947 */ /* 0x000fea0003800000 */
.L_x_5:
[----:B------:R-:W-:Y:S01]  /*0460*/  IMAD.IADD R9, R2, 0x1, R3 ;  /* 0x0000000102097824 */ /* 0x000fe200078e0203 */
[----:B------:R-:W-:-:S03]  /*0470*/  IADD3 R6, P0, PT, R3, UR10, RZ ;  /* 0x0000000a03067c10 */ /* 0x000fc6000ff1e0ff */
[C---:B------:R-:W-:Y:S01]  /*0480*/  IMAD.IADD R3, R9.reuse, 0x1, R2 ;  /* 0x0000000109037824 */ /* 0x040fe200078e0202 */
[----:B------:R-:W-:Y:S01]  /*0490*/  IADD3 R4, P1, PT, R9, UR10, RZ ;  /* 0x0000000a09047c10 */ /* 0x000fe2000ff3e0ff */
[----:B------:R-:W-:Y:S01]  /*04a0*/  IMAD.X R7, RZ, RZ, UR6, P0 ;  /* 0x00000006ff077e24 */ /* 0x000fe200080e06ff */
[C---:B------:R-:W-:Y:S02]  /*04b0*/  LEA R10, P0, R6.reuse, UR12, 0x2 ;  /* 0x0000000c060a7c11 */ /* 0x040fe4000f8010ff */
[C---:B------:R-:W-:Y:S01]  /*04c0*/  IADD3 R15, PT, PT, R3.reuse, R2, RZ ;  /* 0x00000002030f7210 */ /* 0x040fe20007ffe0ff */
[----:B------:R-:W-:Y:S01]  /*04d0*/  IMAD.X R9, RZ, RZ, UR6, P1 ;  /* 0x00000006ff097e24 */ /* 0x000fe200088e06ff */
[----:B------:R-:W-:Y:S02]  /*04e0*/  LEA.HI.X R11, R6, UR13, R7, 0x2, P0 ;  /* 0x0000000d060b7c11 */ /* 0x000fe400080f1407 */
[----:B------:R-:W-:Y:S02]  /*04f0*/  IADD3 R7, P2, PT, R3, UR10, RZ ;  /* 0x0000000a03077c10 */ /* 0x000fe4000ff5e0ff */
[----:B------:R-:W-:-:S02]  /*0500*/  LEA R12, P0, R4, UR12, 0x2 ;  /* 0x0000000c040c7c11 */ /* 0x000fc4000f8010ff */
[----:B------:R-:W-:Y:S01]  /*0510*/  IADD3 R3, P3, PT, R15, UR10, RZ ;  /* 0x0000000a0f037c10 */ /* 0x000fe2000ff7e0ff */
[----:B------:R-:W-:Y:S01]  /*0520*/  IMAD.X R14, RZ, RZ, UR6, P2 ;  /* 0x00000006ff0e7e24 */ /* 0x000fe200090e06ff */
[----:B------:R-:W-:Y:S01]  /*0530*/  LEA.HI.X R13, R4, UR13, R9, 0x2, P0 ;  /* 0x0000000d040d7c11 */ /* 0x000fe200080f1409 */
[----:B------:R-:W2:Y:S01]  /*0540*/  LDG.E R11, desc[UR8][R10.64] ;  /* 0x000000080a0b7981 */ /* 0x000ea2000c1e1900 */
[----:B------:R-:W-:Y:S01]  /*0550*/  LEA R8, P1, R7, UR12, 0x2 ;  /* 0x0000000c07087c11 */ /* 0x000fe2000f8210ff */
[----:B------:R-:W-:Y:S01]  /*0560*/  IMAD.X R4, RZ, RZ, UR6, P3 ;  /* 0x00000006ff047e24 */ /* 0x000fe200098e06ff */
[----:B------:R-:W-:Y:S01]  /*0570*/  LEA R6, P0, R3, UR12, 0x2 ;  /* 0x0000000c03067c11 */ /* 0x000fe2000f8010ff */
[----:B------:R-:W2:Y:S01]  /*0580*/  LDG.E R12, desc[UR8][R12.64] ;  /* 0x000000080c0c7981 */ /* 0x000ea2000c1e1900 */
[----:B------:R-:W-:Y:S02]  /*0590*/  LEA.HI.X R9, R7, UR13, R14, 0x2, P1 ;  /* 0x0000000d07097c11 */ /* 0x000fe400088f140e */
[----:B------:R-:W-:-:S04]  /*05a0*/  LEA.HI.X R7, R3, UR13, R4, 0x2, P0 ;  /* 0x0000000d03077c11 */ /* 0x000fc800080f1404 */
[----:B------:R-:W3:Y:S04]  /*05b0*/  LDG.E R9, desc[UR8][R8.64] ;  /* 0x0000000808097981 */ /* 0x000ee8000c1e1900 */
[----:B------:R-:W3:Y:S01]  /*05c0*/  LDG.E R6, desc[UR8][R6.64] ;  /* 0x0000000806067981 */ /* 0x000ee2000c1e1900 */
[----:B------:R-:W-:-:S05]  /*05d0*/  IMAD.IADD R3, R15, 0x1, R2 ;  /* 0x000000010f037824 */ /* 0x000fca00078e0202 */
[----:B------:R-:W-:Y:S02]  /*05e0*/  ISETP.GE.AND P0, PT, R3, UR7, PT ;  /* 0x0000000703007c0c */ /* 0x000fe4000bf06270 */
[----:B--2---:R-:W-:-:S04]  /*05f0*/  FMNMX3 R0, R0, R11, R12, !PT ;  /* 0x0000000b00007276 */ /* 0x004fc8000780000c */
[----:B---3--:R-:W-:-:S07]  /*0600*/  FMNMX3 R0, R0, R9, R6, !PT ;  /* 0x0000000900007276 */ /* 0x008fce0007800006 */
[----:B------:R-:W-:Y:S05]  /*0610*/  @!P0 BRA `(.L_x_5) ;  /* 0xfffffffc00908947 */ /* 0x000fea000383ffff */
.L_x_1:
[----:B------:R-:W-:Y:S05]  /*0620*/  BSYNC.RECONVERGENT B0 ;  /* 0x0000000000007941 */ /* 0x000fea0003800200 */
.L_x_0:
[----:B------:R-:W0:Y:S01]  /*0630*/  S2UR UR5, SR_CgaCtaId ;  /* 0x00000000000579c3 */ /* 0x000e220000008800 */
[----:B------:R-:W1:Y:S01]  /*0640*/  S2R R9, SR_CgaCtaId ;  /* 0x0000000000097919 */ /* 0x000e620000008800 */
[----:B------:R-:W3:Y:S01]  /*0650*/  LDCU UR7, c[0x0][0x394] ;  /* 0x00007280ff0777ac */ /* 0x000ee20008000800 */
[----:B--2---:R-:W-:Y:S02]  /*0660*/  ISETP.GE.U32.AND P0, PT, R2, 0x2, PT ;  /* 0x000000020200780c */ /* 0x004fe40003f06070 */
[----:B------:R-:W-:Y:S01]  /*0670*/  MOV R8, 0x400 ;  /* 0x0000040000087802 */ /* 0x000fe20000000f00 */
[----:B------:R-:W-:Y:S01]  /*0680*/  UMOV UR4, 0x400 ;  /* 0x0000040000047882 */ /* 0x000fe20000000000 */
[----:B------:R-:W2:Y:S01]  /*0690*/  LDCU.128 UR12, c[0x0][0x380] ;  /* 0x00007000ff0c77ac */ /* 0x000ea20008000c00 */
[----:B------:R-:W4:Y:S01]  /*06a0*/  LDCU.128 UR16, c[0x0][0x380] ;  /* 0x00007000ff1077ac */ /* 0x000f220008000c00 */
[----:B---3--:R-:W-:Y:S01]  /*06b0*/  ISETP.GE.AND P1, PT, R5, UR7, PT ;  /* 0x0000000705007c0c */ /* 0x008fe2000bf26270 */
[----:B0-----:R-:W-:-:S06]  /*06c0*/  ULEA UR4, UR5, UR4, 0x18 ;  /* 0x0000000405047291 */ /* 0x001fcc000f8ec0ff */
[----:B------:R-:W-:-:S05]  /*06d0*/  LEA R6, R5, UR4, 0x2 ;  /* 0x0000000405067c11 */ /* 0x000fca000f8e10ff */
[----:B------:R0:W-:Y:S01]  /*06e0*/  STS [R6], R0 ;  /* 0x0000000006007388 */ /* 0x0001e20000000800 */
[----:B------:R-:W-:Y:S06]  /*06f0*/  BAR.SYNC.DEFER_BLOCKING 0x0 ;  /* 0x0000000000007b1d */ /* 0x000fec0000010000 */
[----:B-12-4-:R-:W-:Y:S05]  /*0700*/  @!P0 BRA `(.L_x_6) ;  /* 0x0000000000308947 */ /* 0x016fea0003800000 */
[----:B0-----:R-:W-:-:S07]  /*0710*/  MOV R0, R2 ;  /* 0x0000000200007202 */ /* 0x001fce0000000f00 */
.L_x_7:
[----:B------:R-:W-:-:S04]  /*0720*/  SHF.R.U32.HI R7, RZ, 0x1, R0 ;  /* 0x00000001ff077819 */ /* 0x000fc80000011600 */
[----:B------:R-:W-:-:S13]  /*0730*/  ISETP.GE.U32.AND P0, PT, R5, R7, PT ;  /* 0x000000070500720c */ /* 0x000fda0003f06070 */
[----:B------:R-:W-:Y:S01]  /*0740*/  @!P0 IMAD R4, R7, 0x4, R6 ;  /* 0x0000000407048824 */ /* 0x000fe200078e0206 */
[----:B------:R-:W-:Y:S05]  /*0750*/  @!P0 LDS R3, [R6] ;  /* 0x0000000006038984 */ /* 0x000fea0000000800 */
[----:B------:R-:W0:Y:S02]  /*0760*/  @!P0 LDS R4, [R4] ;  /* 0x0000000004048984 */ /* 0x000e240000000800 */
[----:B0-----:R-:W-:-:S05]  /*0770*/  @!P0 FMNMX R3, R3, R4, !PT ;  /* 0x0000000403038209 */ /* 0x001fca0007800000 */
[----:B------:R1:W-:Y:S01]  /*0780*/  @!P0 STS [R6], R3 ;  /* 0x0000000306008388 */ /* 0x0003e20000000800 */
[----:B------:R-:W-:Y:S01]  /*0790*/  BAR.SYNC.DEFER_BLOCKING 0x0 ;  /* 0x0000000000007b1d */ /* 0x000fe20000010000 */
[----:B------:R-:W-:Y:S01]  /*07a0*/  ISETP.GT.U32.AND P0, PT, R0, 0x3, PT ;  /* 0x000000030000780c */ /* 0x000fe20003f04070 */
[----:B------:R-:W-:-:S12]  /*07b0*/  IMAD.MOV.U32 R0, RZ, RZ, R7 ;  /* 0x000000ffff007224 */ /* 0x000fd800078e0007 */
[----:B-1----:R-:W-:Y:S05]  /*07c0*/  @P0 BRA `(.L_x_7) ;  /* 0xfffffffc00d40947 */ /* 0x002fea000383ffff */
.L_x_6:
[----:B------:R-:W-:Y:S01]  /*07d0*/  BSSY.RECONVERGENT B0, `(.L_x_8) ;  /* 0x00000a2000007945 */ /* 0x000fe20003800200 */
[----:B------:R-:W-:Y:S01]  /*07e0*/  LEA R3, R9, R8, 0x18 ;  /* 0x0000000809037211 */ /* 0x000fe200078ec0ff */
[----:B------:R-:W-:Y:S02]  /*07f0*/  IMAD.MOV.U32 R4, RZ, RZ, RZ ;  /* 0x000000ffff047224 */ /* 0x000fe400078e00ff */
[----:B------:R-:W-:Y:S05]  /*0800*/  @P1 BRA `(.L_x_9) ;  /* 0x0000000800781947 */ /* 0x000fea0003800000 */
[----:B------:R-:W1:Y:S01]  /*0810*/  I2F.U32.RP R8, R2 ;  /* 0x0000000200087306 */ /* 0x000e620000209000 */
[----:B------:R-:W-:Y:S01]  /*0820*/  IMAD.IADD R4, R5, 0x1, R2 ;  /* 0x0000000105047824 */ /* 0x000fe200078e0202 */
[----:B------:R-:W-:Y:S01]  /*0830*/  ISETP.NE.U32.AND P2, PT, R2, RZ, PT ;  /* 0x000000ff0200720c */ /* 0x000fe20003f45070 */
[----:B------:R-:W-:Y:S03]  /*0840*/  BSSY.RECONVERGENT B1, `(.L_x_10) ;  /* 0x0000041000017945 */ /* 0x000fe60003800200 */
[C---:B------:R-:W-:Y:S02]  /*0850*/  ISETP.GE.AND P0, PT, R4.reuse, UR7, PT ;  /* 0x0000000704007c0c */ /* 0x040fe4000bf06270 */
[----:B0-----:R-:W-:Y:S02]  /*0860*/  VIMNMX R0, PT, PT, R4, UR7, !PT ;  /* 0x0000000704007c48 */ /* 0x001fe4000ffe0100 */
[----:B------:R-:W-:Y:S01]  /*0870*/  SEL R9, RZ, 0x1, P0 ;  /* 0x00000001ff097807 */ /* 0x000fe20000000000 */
[----:B-1----:R-:W0:Y:S02]  /*0880*/  MUFU.RCP R8, R8 ;  /* 0x0000000800087308 */ /* 0x002e240000001000 */
[----:B0-----:R-:W-:-:S06]  /*0890*/  VIADD R6, R8, 0xffffffe ;  /* 0x0ffffffe08067836 */ /* 0x001fcc0000000000 */
[----:B------:R0:W1:Y:S02]  /*08a0*/  F2I.FTZ.U32.TRUNC.NTZ R7, R6 ;  /* 0x0000000600077305 */ /* 0x000064000021f000 */
[----:B0-----:R-:W-:Y:S01]  /*08b0*/  IMAD.MOV.U32 R6, RZ, RZ, RZ ;  /* 0x000000ffff067224 */ /* 0x001fe200078e00ff */
[----:B-1----:R-:W-:-:S05]  /*08c0*/  IADD3 R11, PT, PT, RZ, -R7, RZ ;  /* 0x80000007ff0b7210 */ /* 0x002fca0007ffe0ff */
[----:B------:R-:W-:-:S04]  /*08d0*/  IMAD R11, R11, R2, RZ ;  /* 0x000000020b0b7224 */ /* 0x000fc800078e02ff */
[----:B------:R-:W-:Y:S01]  /*08e0*/  IMAD.HI.U32 R8, R7, R11, R6 ;  /* 0x0000000b07087227 */ /* 0x000fe200078e0006 */
[----:B------:R-:W-:-:S05]  /*08f0*/  IADD3 R7, PT, PT, R0, -R4, -R9 ;  /* 0x8000000400077210 */ /* 0x000fca0007ffe809 */
[----:B------:R-:W-:-:S04]  /*0900*/  IMAD.HI.U32 R4, R8, R7, RZ ;  /* 0x0000000708047227 */ /* 0x000fc800078e00ff */
[----:B------:R-:W-:-:S04]  /*0910*/  IMAD.MOV R0, RZ, RZ, -R4 ;  /* 0x000000ffff007224 */ /* 0x000fc800078e0a04 */
[----:B------:R-:W-:Y:S02]  /*0920*/  IMAD R7, R2, R0, R7 ;  /* 0x0000000002077224 */ /* 0x000fe400078e0207 */
[----:B------:R0:W1:Y:S03]  /*0930*/  LDS R0, [R3] ;  /* 0x0000000003007984 */ /* 0x0000660000000800 */
[----:B------:R-:W-:-:S13]  /*0940*/  ISETP.GE.U32.AND P0, PT, R7, R2, PT ;  /* 0x000000020700720c */ /* 0x000fda0003f06070 */
[----:B------:R-:W-:Y:S01]  /*0950*/  @P0 IMAD.IADD R7, R7, 0x1, -R2 ;  /* 0x0000000107070824 */ /* 0x000fe200078e0a02 */
[----:B------:R-:W-:-:S04]  /*0960*/  @P0 IADD3 R4, PT, PT, R4, 0x1, RZ ;  /* 0x0000000104040810 */ /* 0x000fc80007ffe0ff */
[----:B------:R-:W-:Y:S01]  /*0970*/  ISETP.GE.U32.AND P1, PT, R7, R2, PT ;  /* 0x000000020700720c */ /* 0x000fe20003f26070 */
[----:B------:R-:W-:-:S12]  /*0980*/  IMAD.MOV.U32 R7, RZ, RZ, R5 ;  /* 0x000000ffff077224 */ /* 0x000fd800078e0005 */
[----:B------:R-:W-:Y:S01]  /*0990*/  @P1 VIADD R4, R4, 0x1 ;  /* 0x0000000104041836 */ /* 0x000fe20000000000 */
[----:B------:R-:W-:-:S05]  /*09a0*/  @!P2 LOP3.LUT R4, RZ, R2, RZ, 0x33, !PT ;  /* 0x00000002ff04a212 */ /* 0x000fca00078e33ff */
[----:B------:R-:W-:-:S05]  /*09b0*/  IMAD.IADD R6, R9, 0x1, R4 ;  /* 0x0000000109067824 */ /* 0x000fca00078e0204 */
[C---:B------:R-:W-:Y:S02]  /*09c0*/  LOP3.LUT R4, R6.reuse, 0x3, RZ, 0xc0, !PT ;  /* 0x0000000306047812 */ /* 0x040fe400078ec0ff */
[----:B------:R-:W-:Y:S02]  /*09d0*/  ISETP.GE.U32.AND P0, PT, R6, 0x3, PT ;  /* 0x000000030600780c */ /* 0x000fe40003f06070 */
[----:B------:R-:W-:Y:S01]  /*09e0*/  ISETP.NE.AND P1, PT, R4, 0x3, PT ;  /* 0x000000030400780c */ /* 0x000fe20003f25270 */
[----:B------:R-:W-:-:S12]  /*09f0*/  IMAD.MOV.U32 R4, RZ, RZ, RZ ;  /* 0x000000ffff047224 */ /* 0x000fd800078e00ff */
[----:B01----:R-:W-:Y:S05]  /*0a00*/  @!P1 BRA `(.L_x_11) ;  /* 0x0000000000909947 */ /* 0x003fea0003800000 */
[----:B------:R-:W-:Y:S01]  /*0a10*/  IADD3 R12, P1, PT, R5, UR10, RZ ;  /* 0x0000000a050c7c10 */ /* 0x000fe2000ff3e0ff */
[----:B------:R-:W-:Y:S01]  /*0a20*/  IMAD.MOV.U32 R4, RZ, RZ, RZ ;  /* 0x000000ffff047224 */ /* 0x000fe200078e00ff */
[----:B------:R-:W-:Y:S01]  /*0a30*/  IADD3 R6, PT, PT, R6, 0x1, RZ ;  /* 0x0000000106067810 */ /* 0x000fe20007ffe0ff */
[----:B------:R-:W-:Y:S02]  /*0a40*/  IMAD.MOV.U32 R7, RZ, RZ, R5 ;  /* 0x000000ffff077224 */ /* 0x000fe400078e0005 */
[----:B------:R-:W-:Y:S01]  /*0a50*/  IMAD.X R17, RZ, RZ, UR6, P1 ;  /* 0x00000006ff117e24 */ /* 0x000fe200088e06ff */
[----:B------:R-:W-:-:S04]  /*0a60*/  LOP3.LUT R6, R6, 0x3, RZ, 0xc0, !PT ;  /* 0x0000000306067812 */ /* 0x000fc800078ec0ff */
[C---:B------:R-:W-:Y:S01]  /*0a70*/  SHF.L.U64.HI R17, R12.reuse, 0x2, R17 ;  /* 0x000000020c117819 */ /* 0x040fe20000010211 */
[----:B------:R-:W-:Y:S01]  /*0a80*/  IMAD.SHL.U32 R12, R12, 0x4, RZ ;  /* 0x000000040c0c7824 */ /* 0x000fe200078e00ff */
[----:B------:R-:W-:-:S07]  /*0a90*/  IADD3 R6, PT, PT, -R6, RZ, RZ ;  /* 0x000000ff06067210 */ /* 0x000fce0007ffe1ff */
.L_x_12:
[----:B------:R-:W-:-:S04]  /*0aa0*/  IADD3 R8, P1, PT, R12, UR12, RZ ;  /* 0x0000000c0c087c10 */ /* 0x000fc8000ff3e0ff */
[----:B------:R-:W-:-:S06]  /*0ab0*/  IADD3.X R9, PT, PT, R17, UR13, RZ, P1, !PT ;  /* 0x0000000d11097c10 */ /* 0x000fcc0008ffe4ff */
[----:B------:R-:W2:Y:S01]  /*0ac0*/  LDG.E R9, desc[UR8][R8.64] ;  /* 0x0000000808097981 */ /* 0x000ea2000c1e1900 */
[----:B0-----:R-:W-:Y:S02]  /*0ad0*/  IMAD.MOV.U32 R11, RZ, RZ, 0x3bbb989d ;  /* 0x3bbb989dff0b7424 */ /* 0x001fe400078e00ff */
[----:B------:R-:W-:Y:S02]  /*0ae0*/  IMAD.MOV.U32 R14, RZ, RZ, 0x437c0000 ;  /* 0x437c0000ff0e7424 */ /* 0x000fe400078e00ff */
[----:B------:R-:W-:Y:S02]  /*0af0*/  VIADD R6, R6, 0x1 ;  /* 0x0000000106067836 */ /* 0x000fe40000000000 */
[----:B------:R-:W-:Y:S02]  /*0b00*/  IMAD.IADD R7, R2, 0x1, R7 ;  /* 0x0000000102077824 */ /* 0x000fe400078e0207 */
[----:B--2---:R-:W-:Y:S01]  /*0b10*/  FADD R10, -R0, R9 ;  /* 0x00000009000a7221 */ /* 0x004fe20000000100 */
[----:B------:R-:W-:-:S03]  /*0b20*/  IMAD.MOV.U32 R9, RZ, RZ, R17 ;  /* 0x000000ffff097224 */ /* 0x000fc600078e0011 */
[----:B------:R-:W-:-:S04]  /*0b30*/  FFMA.SAT R11, R10, R11, 0.5 ;  /* 0x3f0000000a0b7423 */ /* 0x000fc8000000200b */
[----:B------:R-:W-:-:S04]  /*0b40*/  FFMA.RM R11, R11, R14, 12582913 ;  /* 0x4b4000010b0b7423 */ /* 0x000fc8000000400e */
[C---:B------:R-:W-:Y:S01]  /*0b50*/  FADD R13, R11.reuse, -12583039 ;  /* 0xcb40007f0b0d7421 */ /* 0x040fe20000000000 */
[----:B------:R-:W-:-:S03]  /*0b60*/  IMAD.SHL.U32 R8, R11, 0x800000, RZ ;  /* 0x008000000b087824 */ /* 0x000fc600078e00ff */
[----:B------:R-:W-:-:S04]  /*0b70*/  FFMA R13, R10, 1.4426950216293334961, -R13 ;  /* 0x3fb8aa3b0a0d7823 */ /* 0x000fc8000000080d */
[----:B------:R-:W-:Y:S01]  /*0b80*/  FFMA R13, R10, 1.925963033500011079e-08, R13 ;  /* 0x32a570600a0d7823 */ /* 0x000fe2000000000d */
[----:B------:R-:W-:-:S04]  /*0b90*/  IADD3 R10, P1, PT, R12, UR14, RZ ;  /* 0x0000000e0c0a7c10 */ /* 0x000fc8000ff3e0ff */
[----:B------:R-:W-:Y:S01]  /*0ba0*/  IADD3.X R11, PT, PT, R17, UR15, RZ, P1, !PT ;  /* 0x0000000f110b7c10 */ /* 0x000fe20008ffe4ff */
[----:B------:R-:W0:Y:S01]  /*0bb0*/  MUFU.EX2 R13, R13 ;  /* 0x0000000d000d7308 */ /* 0x000e220000000800 */
[----:B------:R-:W-:Y:S01]  /*0bc0*/  ISETP.NE.AND P1, PT, R6, RZ, PT ;  /* 0x000000ff0600720c */ /* 0x000fe20003f25270 */
[----:B0-----:R-:W-:Y:S01]  /*0bd0*/  FMUL R15, R8, R13 ;  /* 0x0000000d080f7220 */ /* 0x001fe20000400000 */
[----:B------:R-:W-:-:S03]  /*0be0*/  MOV R8, R12 ;  /* 0x0000000c00087202 */ /* 0x000fc60000000f00 */
[----:B------:R-:W-:Y:S01]  /*0bf0*/  FADD R4, R15, R4 ;  /* 0x000000040f047221 */ /* 0x000fe20000000000 */
[----:B------:R0:W-:Y:S01]  /*0c00*/  STG.E desc[UR8][R10.64], R15 ;  /* 0x0000000f0a007986 */ /* 0x0001e2000c101908 */
[----:B------:R-:W-:-:S04]  /*0c10*/  IMAD.WIDE.U32 R8, R2, 0x4, R8 ;  /* 0x0000000402087825 */ /* 0x000fc800078e0008 */
[----:B------:R-:W-:Y:S02]  /*0c20*/  IMAD.MOV.U32 R12, RZ, RZ, R8 ;  /* 0x000000ffff0c7224 */ /* 0x000fe400078e0008 */
[----:B------:R-:W-:Y:S01]  /*0c30*/  IMAD.MOV.U32 R17, RZ, RZ, R9 ;  /* 0x000000ffff117224 */ /* 0x000fe200078e0009 */
[----:B------:R-:W-:Y:S06]  /*0c40*/  @P1 BRA `(.L_x_12) ;  /* 0xfffffffc00941947 */ /* 0x000fec000383ffff */
.L_x_11:
[----:B------:R-:W-:Y:S05]  /*0c50*/  BSYNC.RECONVERGENT B1 ;  /* 0x0000000000017941 */ /* 0x000fea0003800200 */
.L_x_10:
[----:B------:R-:W-:Y:S05]  /*0c60*/  @!P0 BRA `(.L_x_9) ;  /* 0x0000000400608947 */ /* 0x000fea0003800000 */
.L_x_13:
[----:B-1----:R-:W-:-:S04]  /*0c70*/  IADD3 R9, P0, PT, R7, UR10, RZ ;  /* 0x0000000a07097c10 */ /* 0x002fc8000ff1e0ff */
[----:B------:R-:W-:Y:S01]  /*0c80*/  IADD3.X R6, PT, PT, RZ, UR6, RZ, P0, !PT ;  /* 0x00000006ff067c10 */ /* 0x000fe200087fe4ff */
[----:B------:R-:W-:-:S03]  /*0c90*/  IMAD.SHL.U32 R8, R9, 0x4, RZ ;  /* 0x0000000409087824 */ /* 0x000fc600078e00ff */
[----:B------:R-:W-:Y:S02]  /*0ca0*/  SHF.L.U64.HI R9, R9, 0x2, R6 ;  /* 0x0000000209097819 */ /* 0x000fe40000010206 */
[----:B------:R-:W-:-:S04]  /*0cb0*/  IADD3 R12, P0, PT, R8, UR16, RZ ;  /* 0x00000010080c7c10 */ /* 0x000fc8000ff1e0ff */
[----:B------:R-:W-:-:S06]  /*0cc0*/  IADD3.X R13, PT, PT, R9, UR17, RZ, P0, !PT ;  /* 0x00000011090d7c10 */ /* 0x000fcc00087fe4ff */
[----:B------:R1:W2:Y:S01]  /*0cd0*/  LDG.E R13, desc[UR8][R12.64] ;  /* 0x000000080c0d7981 */ /* 0x0002a2000c1e1900 */
[----:B0-----:R-:W-:Y:S02]  /*0ce0*/  IMAD.MOV.U32 R10, RZ, RZ, 0x3bbb989d ;  /* 0x3bbb989dff0a7424 */ /* 0x001fe400078e00ff */
[----:B------:R-:W-:Y:S02]  /*0cf0*/  IMAD.MOV.U32 R11, RZ, RZ, 0x437c0000 ;  /* 0x437c0000ff0b7424 */ /* 0x000fe400078e00ff */
[----:B------:R-:W-:-:S05]  /*0d00*/  IMAD.IADD R19, R2, 0x1, R7 ;  /* 0x0000000102137824 */ /* 0x000fca00078e0207 */
[----:B-1----:R-:W-:-:S04]  /*0d10*/  IADD3 R12, P0, PT, R19, UR10, RZ ;  /* 0x0000000a130c7c10 */ /* 0x002fc8000ff1e0ff */
[----:B------:R-:W-:Y:S01]  /*0d20*/  IADD3.X R7, PT, PT, RZ, UR6, RZ, P0, !PT ;  /* 0x00000006ff077c10 */ /* 0x000fe200087fe4ff */
[----:B------:R-:W-:-:S03]  /*0d30*/  IMAD.SHL.U32 R14, R12, 0x4, RZ ;  /* 0x000000040c0e7824 */ /* 0x000fc600078e00ff */
[----:B------:R-:W-:Y:S01]  /*0d40*/  SHF.L.U64.HI R12, R12, 0x2, R7 ;  /* 0x000000020c0c7819 */ /* 0x000fe20000010207 */
[----:B--2---:R-:W-:-:S04]  /*0d50*/  FADD R15, -R0, R13 ;  /* 0x0000000d000f7221 */ /* 0x004fc80000000100 */
[----:B------:R-:W-:-:S04]  /*0d60*/  FFMA.SAT R6, R15, R10, 0.5 ;  /* 0x3f0000000f067423 */ /* 0x000fc8000000200a */
[----:B------:R-:W-:-:S04]  /*0d70*/  FFMA.RM R16, R6, R11, 12582913 ;  /* 0x4b40000106107423 */ /* 0x000fc8000000400b */
[C---:B------:R-:W-:Y:S01]  /*0d80*/  FADD R6, R16.reuse, -12583039 ;  /* 0xcb40007f10067421 */ /* 0x040fe20000000000 */
[----:B------:R-:W-:-:S03]  /*0d90*/  IMAD.SHL.U32 R13, R16, 0x800000, RZ ;  /* 0x00800000100d7824 */ /* 0x000fc600078e00ff */
[----:B------:R-:W-:-:S04]  /*0da0*/  FFMA R6, R15, 1.4426950216293334961, -R6 ;  /* 0x3fb8aa3b0f067823 */ /* 0x000fc80000000806 */
[----:B------:R-:W-:Y:S01]  /*0db0*/  FFMA R15, R15, 1.925963033500011079e-08, R6 ;  /* 0x32a570600f0f7823 */ /* 0x000fe20000000006 */
[----:B------:R-:W-:Y:S02]  /*0dc0*/  IADD3 R6, P0, PT, R8, UR18, RZ ;  /* 0x0000001208067c10 */ /* 0x000fe4000ff1e0ff */
[----:B------:R-:W-:Y:S01]  /*0dd0*/  IADD3 R8, P1, PT, R14, UR16, RZ ;  /* 0x000000100e087c10 */ /* 0x000fe2000ff3e0ff */
[----:B------:R-:W0:Y:S01]  /*0de0*/  MUFU.EX2 R18, R15 ;  /* 0x0000000f00127308 */ /* 0x000e220000000800 */
[----:B------:R-:W-:Y:S02]  /*0df0*/  IADD3.X R7, PT, PT, R9, UR19, RZ, P0, !PT ;  /* 0x0000001309077c10 */ /* 0x000fe400087fe4ff */
[----:B------:R-:W-:Y:S01]  /*0e00*/  IADD3.X R9, PT, PT, R12, UR17, RZ, P1, !PT ;  /* 0x000000110c097c10 */ /* 0x000fe20008ffe4ff */
[----:B0-----:R-:W-:-:S05]  /*0e10*/  FMUL R13, R13, R18 ;  /* 0x000000120d0d7220 */ /* 0x001fca0000400000 */
[----:B------:R0:W-:Y:S04]  /*0e20*/  STG.E desc[UR8][R6.64], R13 ;  /* 0x0000000d06007986 */ /* 0x0001e8000c101908 */
[----:B------:R-:W2:Y:S01]  /*0e30*/  LDG.E R9, desc[UR8][R8.64] ;  /* 0x0000000808097981 */ /* 0x000ea2000c1e1900 */
[----:B------:R-:W-:Y:S02]  /*0e40*/  IMAD.IADD R19, R19, 0x1, R2 ;  /* 0x0000000113137824 */ /* 0x000fe400078e0202 */
[----:B--2---:R-:W-:-:S04]  /*0e50*/  FADD R15, -R0, R9 ;  /* 0x00000009000f7221 */ /* 0x004fc80000000100 */
[----:B------:R-:W-:-:S04]  /*0e60*/  FFMA.SAT R16, R15, R10, 0.5 ;  /* 0x3f0000000f107423 */ /* 0x000fc8000000200a */
[----:B------:R-:W-:-:S04]  /*0e70*/  FFMA.RM R17, R16, R11, 12582913 ;  /* 0x4b40000110117423 */ /* 0x000fc8000000400b */
[C---:B------:R-:W-:Y:S01]  /*0e80*/  FADD R16, R17.reuse, -12583039 ;  /* 0xcb40007f11107421 */ /* 0x040fe20000000000 */
[----:B------:R-:W-:-:S03]  /*0e90*/  IMAD.SHL.U32 R17, R17, 0x800000, RZ ;  /* 0x0080000011117824 */ /* 0x000fc600078e00ff */
[----:B------:R-:W-:-:S04]  /*0ea0*/  FFMA R16, R15, 1.4426950216293334961, -R16 ;  /* 0x3fb8aa3b0f107823 */ /* 0x000fc80000000810 */
[----:B------:R-:W-:Y:S01]  /*0eb0*/  FFMA R18, R15, 1.925963033500011079e-08, R16 ;  /* 0x32a570600f127823 */ /* 0x000fe20000000010 */
[----:B------:R-:W-:-:S04]  /*0ec0*/  IADD3 R15, P0, PT, R19, UR10, RZ ;  /* 0x0000000a130f7c10 */ /* 0x000fc8000ff1e0ff */
[----:B------:R-:W-:Y:S01]  /*0ed0*/  SHF.L.U32 R16, R15, 0x2, RZ ;  /* 0x000000020f107819 */ /* 0x000fe200000006ff */
[----:B------:R-:W1:Y:S01]  /*0ee0*/  MUFU.EX2 R18, R18 ;  /* 0x0000001200127308 */ /* 0x000e620000000800 */
[----:B0-----:R-:W-:Y:S02]  /*0ef0*/  IMAD.X R6, RZ, RZ, UR6, P0 ;  /* 0x00000006ff067e24 */ /* 0x001fe400080e06ff */
[----:B------:R-:W-:-:S03]  /*0f00*/  IADD3 R8, P1, PT, R16, UR16, RZ ;  /* 0x0000001010087c10 */ /* 0x000fc6000ff3e0ff */
[----:B------:R-:W-:Y:S02]  /*0f10*/  SHF.L.U64.HI R15, R15, 0x2, R6 ;  /* 0x000000020f0f7819 */ /* 0x000fe40000010206 */
[----:B------:R-:W-:Y:S02]  /*0f20*/  IADD3 R6, P0, PT, R14, UR18, RZ ;  /* 0x000000120e067c10 */ /* 0x000fe4000ff1e0ff */
[----:B------:R-:W-:Y:S02]  /*0f30*/  IADD3.X R9, PT, PT, R15, UR17, RZ, P1, !PT ;  /* 0x000000110f097c10 */ /* 0x000fe40008ffe4ff */
[----:B------:R-:W-:Y:S01]  /*0f40*/  IADD3.X R7, PT, PT, R12, UR19, RZ, P0, !PT ;  /* 0x000000130c077c10 */ /* 0x000fe200087fe4ff */
[----:B-1----:R-:W-:-:S05]  /*0f50*/  FMUL R17, R17, R18 ;  /* 0x0000001211117220 */ /* 0x002fca0000400000 */
[----:B------:R0:W-:Y:S04]  /*0f60*/  STG.E desc[UR8][R6.64], R17 ;  /* 0x0000001106007986 */ /* 0x0001e8000c101908 */
[----:B------:R-:W2:Y:S01]  /*0f70*/  LDG.E R9, desc[UR8][R8.64] ;  /* 0x0000000808097981 */ /* 0x000ea2000c1e1900 */
[----:B------:R-:W-:Y:S02]  /*0f80*/  IMAD.IADD R19, R19, 0x1, R2 ;  /* 0x0000000113137824 */ /* 0x000fe400078e0202 */
[----:B--2---:R-:W-:-:S04]  /*0f90*/  FADD R21, -R0, R9 ;  /* 0x0000000900157221 */ /* 0x004fc80000000100 */
[----:B------:R-:W-:-:S04]  /*0fa0*/  FFMA.SAT R12, R21, R10, 0.5 ;  /* 0x3f000000150c7423 */ /* 0x000fc8000000200a */
[----:B------:R-:W-:-:S04]  /*0fb0*/  FFMA.RM R18, R12, R11, 12582913 ;  /* 0x4b4000010c127423 */ /* 0x000fc8000000400b */
[C---:B------:R-:W-:Y:S01]  /*0fc0*/  FADD R12, R18.reuse, -12583039 ;  /* 0xcb40007f120c7421 */ /* 0x040fe20000000000 */
[----:B------:R-:W-:-:S03]  /*0fd0*/  SHF.L.U32 R18, R18, 0x17, RZ ;  /* 0x0000001712127819 */ /* 0x000fc600000006ff */
[----:B------:R-:W-:-:S04]  /*0fe0*/  FFMA R12, R21, 1.4426950216293334961, -R12 ;  /* 0x3fb8aa3b150c7823 */ /* 0x000fc8000000080c */
[----:B------:R-:W-:Y:S01]  /*0ff0*/  FFMA R21, R21, 1.925963033500011079e-08, R12 ;  /* 0x32a5706015157823 */ /* 0x000fe2000000000c */
[----:B------:R-:W-:-:S05]  /*1000*/  IADD3 R12, P0, PT, R19, UR10, RZ ;  /* 0x0000000a130c7c10 */ /* 0x000fca000ff1e0ff */
[----:B------:R-:W1:Y:S01]  /*1010*/  MUFU.EX2 R21, R21 ;  /* 0x0000001500157308 */ /* 0x000e620000000800 */
[----:B0-----:R-:W-:Y:S01]  /*1020*/  IMAD.X R7, RZ, RZ, UR6, P0 ;  /* 0x00000006ff077e24 */ /* 0x001fe200080e06ff */
[----:B------:R-:W-:Y:S01]  /*1030*/  IADD3 R8, P0, PT, R16, UR18, RZ ;  /* 0x0000001210087c10 */ /* 0x000fe2000ff1e0ff */
[----:B------:R-:W-:-:S03]  /*1040*/  IMAD.SHL.U32 R14, R12, 0x4, RZ ;  /* 0x000000040c0e7824 */ /* 0x000fc600078e00ff */
[----:B------:R-:W-:Y:S02]  /*1050*/  SHF.L.U64.HI R12, R12, 0x2, R7 ;  /* 0x000000020c0c7819 */ /* 0x000fe40000010207 */
[----:B------:R-:W-:Y:S02]  /*1060*/  IADD3 R6, P1, PT, R14, UR16, RZ ;  /* 0x000000100e067c10 */ /* 0x000fe4000ff3e0ff */
[----:B------:R-:W-:Y:S02]  /*1070*/  IADD3.X R9, PT, PT, R15, UR19, RZ, P0, !PT ;  /* 0x000000130f097c10 */ /* 0x000fe400087fe4ff */
[----:B------:R-:W-:Y:S01]  /*1080*/  IADD3.X R7, PT, PT, R12, UR17, RZ, P1, !PT ;  /* 0x000000110c077c10 */ /* 0x000fe20008ffe4ff */
[----:B-1----:R-:W-:-:S05]  /*1090*/  FMUL R15, R18, R21 ;  /* 0x00000015120f7220 */ /* 0x002fca0000400000 */
[----:B------:R0:W-:Y:S04]  /*10a0*/  STG.E desc[UR8][R8.64], R15 ;  /* 0x0000000f08007986 */ /* 0x0001e8000c101908 */
[----:B------:R-:W2:Y:S01]  /*10b0*/  LDG.E R7, desc[UR8][R6.64] ;  /* 0x0000000806077981 */ /* 0x000ea2000c1e1900 */
[----:B------:R-:W-:-:S04]  /*10c0*/  FADD R4, R13, R4 ;  /* 0x000000040d047221 */ /* 0x000fc80000000000 */
[----:B------:R-:W-:-:S04]  /*10d0*/  FADD R4, R4, R17 ;  /* 0x0000001104047221 */ /* 0x000fc80000000000 */
[----:B------:R-:W-:Y:S01]  /*10e0*/  FADD R4, R4, R15 ;  /* 0x0000000f04047221 */ /* 0x000fe20000000000 */
[----:B--2---:R-:W-:Y:S01]  /*10f0*/  FADD R21, -R0, R7 ;  /* 0x0000000700157221 */ /* 0x004fe20000000100 */
[----:B------:R-:W-:-:S03]  /*1100*/  IMAD.IADD R7, R19, 0x1, R2 ;  /* 0x0000000113077824 */ /* 0x000fc600078e0202 */
[----:B------:R-:W-:-:S04]  /*1110*/  FFMA.SAT R10, R21, R10, 0.5 ;  /* 0x3f000000150a7423 */ /* 0x000fc8000000200a */
[----:B------:R-:W-:-:S04]  /*1120*/  FFMA.RM R11, R10, R11, 12582913 ;  /* 0x4b4000010a0b7423 */ /* 0x000fc8000000400b */
[----:B------:R-:W-:-:S04]  /*1130*/  FADD R10, R11, -12583039 ;  /* 0xcb40007f0b0a7421 */ /* 0x000fc80000000000 */
[----:B------:R-:W-:-:S04]  /*1140*/  FFMA R10, R21, 1.4426950216293334961, -R10 ;  /* 0x3fb8aa3b150a7823 */ /* 0x000fc8000000080a */
[----:B------:R-:W-:Y:S01]  /*1150*/  FFMA R21, R21, 1.925963033500011079e-08, R10 ;  /* 0x32a5706015157823 */ /* 0x000fe2000000000a */
[----:B------:R-:W-:Y:S01]  /*1160*/  IADD3 R10, P0, PT, R14, UR18, RZ ;  /* 0x000000120e0a7c10 */ /* 0x000fe2000ff1e0ff */
[----:B------:R-:W-:-:S03]  /*1170*/  IMAD.SHL.U32 R14, R11, 0x800000, RZ ;  /* 0x008000000b0e7824 */ /* 0x000fc600078e00ff */
[----:B------:R-:W-:Y:S01]  /*1180*/  IADD3.X R11, PT, PT, R12, UR19, RZ, P0, !PT ;  /* 0x000000130c0b7c10 */ /* 0x000fe200087fe4ff */
[----:B------:R-:W0:Y:S01]  /*1190*/  MUFU.EX2 R21, R21 ;  /* 0x0000001500157308 */ /* 0x000e220000000800 */
[----:B------:R-:W-:Y:S01]  /*11a0*/  ISETP.GE.AND P0, PT, R7, UR7, PT ;  /* 0x0000000707007c0c */ /* 0x000fe2000bf06270 */
[----:B0-----:R-:W-:-:S04]  /*11b0*/  FMUL R9, R14, R21 ;  /* 0x000000150e097220 */ /* 0x001fc80000400000 */
[----:B------:R-:W-:Y:S01]  /*11c0*/  FADD R4, R4, R9 ;  /* 0x0000000904047221 */ /* 0x000fe20000000000 */
[----:B------:R1:W-:Y:S07]  /*11d0*/  STG.E desc[UR8][R10.64], R9 ;  /* 0x000000090a007986 */ /* 0x0003ee000c101908 */
[----:B------:R-:W-:Y:S05]  /*11e0*/  @!P0 BRA `(.L_x_13) ;  /* 0xfffffff800a08947 */ /* 0x000fea000383ffff */
.L_x_9:
[----:B------:R-:W-:Y:S05]  /*11f0*/  BSYNC.RECONVERGENT B0 ;  /* 0x0000000000007941 */ /* 0x000fea0003800200 */
.L_x_8:
[----:B------:R-:W2:Y:S01]  /*1200*/  LDCU UR4, c[0x0][0x394] ;  /* 0x00007280ff0477ac */ /* 0x000ea20008000800 */
[C---:B------:R-:W-:Y:S01]  /*1210*/  ISETP.GE.U32.AND P0, PT, R2.reuse, 0x2, PT ;  /* 0x000000020200780c */ /* 0x040fe20003f06070 */
[----:B0-----:R-:W-:-:S04]  /*1220*/  IMAD R0, R2, 0x4, R3 ;  /* 0x0000000402007824 */ /* 0x001fc800078e0203 */
[----:B------:R-:W-:-:S05]  /*1230*/  IMAD R6, R5, 0x4, R0 ;  /* 0x0000000405067824 */ /* 0x000fca00078e0200 */
[----:B------:R0:W-:Y:S01]  /*1240*/  STS [R6], R4 ;  /* 0x0000000406007388 */ /* 0x0001e20000000800 */
[----:B------:R-:W-:Y:S01]  /*1250*/  BAR.SYNC.DEFER_BLOCKING 0x0 ;  /* 0x0000000000007b1d */ /* 0x000fe20000010000 */
[----:B--2---:R-:W-:-:S05]  /*1260*/  ISETP.GE.AND P1, PT, R5, UR4, PT ;  /* 0x0000000405007c0c */ /* 0x004fca000bf26270 */
[----:B------:R-:W-:Y:S08]  /*1270*/  @!P0 BRA `(.L_x_14) ;  /* 0x0000000000308947 */ /* 0x000ff00003800000 */
[----:B------:R-:W-:-:S07]  /*1280*/  MOV R3, R2 ;  /* 0x0000000200037202 */ /* 0x000fce0000000f00 */
.L_x_15:
[----:B------:R-:W-:-:S04]  /*1290*/  SHF.R.U32.HI R8, RZ, 0x1, R3 ;  /* 0x00000001ff087819 */ /* 0x000fc80000011603 */
[----:B------:R-:W-:-:S13]  /*12a0*/  ISETP.GE.U32.AND P0, PT, R5, R8, PT ;  /* 0x000000080500720c */ /* 0x000fda0003f06070 */
[----:B0-----:R-:W-:Y:S01]  /*12b0*/  @!P0 IMAD R4, R8, 0x4, R6 ;  /* 0x0000000408048824 */ /* 0x001fe200078e0206 */
[----:B------:R-:W-:Y:S05]  /*12c0*/  @!P0 LDS R7, [R6] ;  /* 0x0000000006078984 */ /* 0x000fea0000000800 */
[----:B------:R-:W0:Y:S02]  /*12d0*/  @!P0 LDS R4, [R4] ;  /* 0x0000000004048984 */ /* 0x000e240000000800 */
[----:B0-----:R-:W-:-:S05]  /*12e0*/  @!P0 FADD R7, R4, R7 ;  /* 0x0000000704078221 */ /* 0x001fca0000000000 */
[----:B------:R2:W-:Y:S01]  /*12f0*/  @!P0 STS [R6], R7 ;  /* 0x0000000706008388 */ /* 0x0005e20000000800 */
[----:B------:R-:W-:Y:S01]  /*1300*/  BAR.SYNC.DEFER_BLOCKING 0x0 ;  /* 0x0000000000007b1d */ /* 0x000fe20000010000 */
[----:B------:R-:W-:Y:S01]  /*1310*/  ISETP.GT.U32.AND P0, PT, R3, 0x3, PT ;  /* 0x000000030300780c */ /* 0x000fe20003f04070 */
[----:B------:R-:W-:-:S12]  /*1320*/  IMAD.MOV.U32 R3, RZ, RZ, R8 ;  /* 0x000000ffff037224 */ /* 0x000fd800078e0008 */
[----:B--2---:R-:W-:Y:S05]  /*1330*/  @P0 BRA `(.L_x_15) ;  /* 0xfffffffc00d40947 */ /* 0x004fea000383ffff */
.L_x_14:
[----:B------:R-:W-:Y:S05]  /*1340*/  @P1 EXIT ;  /* 0x000000000000194d */ /* 0x000fea0003800000 */
[----:B-1----:R-:W1:Y:S01]  /*1350*/  I2F.U32.RP R9, R2 ;  /* 0x0000000200097306 */ /* 0x002e620000209000 */
[----:B------:R-:W-:Y:S01]  /*1360*/  IMAD.IADD R3, R5, 0x1, R2 ;  /* 0x0000000105037824 */ /* 0x000fe200078e0202 */
[----:B------:R-:W-:Y:S01]  /*1370*/  ISETP.NE.U32.AND P2, PT, R2, RZ, PT ;  /* 0x000000ff0200720c */ /* 0x000fe20003f45070 */
[----:B------:R-:W-:Y:S03]  /*1380*/  BSSY.RECONVERGENT B0, `(.L_x_16) ;  /* 0x0000039000007945 */ /* 0x000fe60003800200 */
[C---:B------:R-:W-:Y:S02]  /*1390*/  ISETP.GE.AND P0, PT, R3.reuse, UR4, PT ;  /* 0x0000000403007c0c */ /* 0x040fe4000bf06270 */
[----:B0-----:R-:W-:Y:S02]  /*13a0*/  VIMNMX R4, PT, PT, R3, UR4, !PT ;  /* 0x0000000403047c48 */ /* 0x001fe4000ffe0100 */
[----:B------:R-:W-:-:S04]  /*13b0*/  SEL R8, RZ, 0x1, P0 ;  /* 0x00000001ff087807 */ /* 0x000fc80000000000 */
[----:B------:R-:W-:Y:S01]  /*13c0*/  IADD3 R3, PT, PT, R4, -R3, -R8 ;  /* 0x8000000304037210 */ /* 0x000fe20007ffe808 */
[----:B-1----:R-:W0:Y:S02]  /*13d0*/  MUFU.RCP R9, R9 ;  /* 0x0000000900097308 */ /* 0x002e240000001000 */
[----:B0-----:R-:W-:-:S06]  /*13e0*/  VIADD R6, R9, 0xffffffe ;  /* 0x0ffffffe09067836 */ /* 0x001fcc0000000000 */
[----:B------:R0:W1:Y:S02]  /*13f0*/  F2I.FTZ.U32.TRUNC.NTZ R7, R6 ;  /* 0x0000000600077305 */ /* 0x000064000021f000 */
[----:B0-----:R-:W-:Y:S01]  /*1400*/  IMAD.MOV.U32 R6, RZ, RZ, RZ ;  /* 0x000000ffff067224 */ /* 0x001fe200078e00ff */
[----:B-1----:R-:W-:-:S05]  /*1410*/  IADD3 R11, PT, PT, RZ, -R7, RZ ;  /* 0x80000007ff0b7210 */ /* 0x002fca0007ffe0ff */
[----:B------:R-:W-:-:S04]  /*1420*/  IMAD R11, R11, R2, RZ ;  /* 0x000000020b0b7224 */ /* 0x000fc800078e02ff */
[----:B------:R-:W-:-:S06]  /*1430*/  IMAD.HI.U32 R10, R7, R11, R6 ;  /* 0x0000000b070a7227 */ /* 0x000fcc00078e0006 */
[----:B------:R-:W-:-:S04]  /*1440*/  IMAD.HI.U32 R7, R10, R3, RZ ;  /* 0x000000030a077227 */ /* 0x000fc800078e00ff */
[----:B------:R-:W-:-:S04]  /*1450*/  IMAD.MOV R4, RZ, RZ, -R7 ;  /* 0x000000ffff047224 */ /* 0x000fc800078e0a07 */
[----:B------:R-:W-:Y:S02]  /*1460*/  IMAD R9, R2, R4, R3 ;  /* 0x0000000402097224 */ /* 0x000fe400078e0203 */
[----:B------:R-:W0:Y:S03]  /*1470*/  LDS R3, [R0] ;  /* 0x0000000000037984 */ /* 0x000e260000000800 */
[----:B------:R-:W-:-:S13]  /*1480*/  ISETP.GE.U32.AND P0, PT, R9, R2, PT ;  /* 0x000000020900720c */ /* 0x000fda0003f06070 */
[----:B------:R-:W-:Y:S01]  /*1490*/  @P0 IADD3 R9, PT, PT, R9, -R2, RZ ;  /* 0x8000000209090210 */ /* 0x000fe20007ffe0ff */
[----:B------:R-:W-:-:S03]  /*14a0*/  @P0 VIADD R7, R7, 0x1 ;  /* 0x0000000107070836 */ /* 0x000fc60000000000 */
[----:B------:R-:W-:-:S13]  /*14b0*/  ISETP.GE.U32.AND P1, PT, R9, R2, PT ;  /* 0x000000020900720c */ /* 0x000fda0003f26070 */
[----:B------:R-:W-:Y:S01]  /*14c0*/  @P1 VIADD R7, R7, 0x1 ;  /* 0x0000000107071836 */ /* 0x000fe20000000000 */
[----:B------:R-:W-:-:S05]  /*14d0*/  @!P2 LOP3.LUT R7, RZ, R2, RZ, 0x33, !PT ;  /* 0x00000002ff07a212 */ /* 0x000fca00078e33ff */
[----:B------:R-:W-:Y:S02]  /*14e0*/  IMAD.IADD R4, R8, 0x1, R7 ;  /* 0x0000000108047824 */ /* 0x000fe400078e0207 */
[----:B0-----:R-:W-:-:S03]  /*14f0*/  FADD R3, R3, 9.999999682655225389e-21 ;  /* 0x1e3ce50803037421 */ /* 0x001fc60000000000 */
[----:B------:R-:W-:-:S04]  /*1500*/  LOP3.LUT R6, R4, 0x3, RZ, 0xc0, !PT ;  /* 0x0000000304067812 */ /* 0x000fc800078ec0ff */
[----:B------:R-:W-:-:S13]  /*1510*/  ISETP.NE.AND P0, PT, R6, 0x3, PT ;  /* 0x000000030600780c */ /* 0x000fda0003f05270 */
[----:B------:R-:W-:Y:S05]  /*1520*/  @!P0 BRA `(.L_x_17) ;  /* 0x0000000000788947 */ /* 0x000fea0003800000 */
[----:B------:R-:W0:Y:S01]  /*1530*/  LDCU.64 UR4, c[0x0][0x388] ;  /* 0x00007100ff0477ac */ /* 0x000e220008000a00 */
[----:B------:R-:W-:Y:S02]  /*1540*/  IADD3 R11, P0, PT, R5, UR10, RZ ;  /* 0x0000000a050b7c10 */ /* 0x000fe4000ff1e0ff */
[----:B------:R-:W-:-:S03]  /*1550*/  IADD3 R0, PT, PT, R4, 0x1, RZ ;  /* 0x0000000104007810 */ /* 0x000fc60007ffe0ff */
[----:B------:R-:W-:Y:S01]  /*1560*/  IMAD.X R6, RZ, RZ, UR6, P0 ;  /* 0x00000006ff067e24 */ /* 0x000fe200080e06ff */
[----:B------:R-:W-:-:S05]  /*1570*/  LOP3.LUT R0, R0, 0x3, RZ, 0xc0, !PT ;  /* 0x0000000300007812 */ /* 0x000fca00078ec0ff */
[----:B------:R-:W-:Y:S02]  /*1580*/  IMAD R5, R0, R2, R5 ;  /* 0x0000000200057224 */ /* 0x000fe400078e0205 */
[----:B------:R-:W-:Y:S01]  /*1590*/  IMAD.MOV R8, RZ, RZ, -R0 ;  /* 0x000000ffff087224 */ /* 0x000fe200078e0a00 */
[----:B0-----:R-:W-:-:S04]  /*15a0*/  LEA R10, P0, R11, UR4, 0x2 ;  /* 0x000000040b0a7c11 */ /* 0x001fc8000f8010ff */
[----:B------:R-:W-:-:S09]  /*15b0*/  LEA.HI.X R11, R11, UR5, R6, 0x2, P0 ;  /* 0x000000050b0b7c11 */ /* 0x000fd200080f1406 */
.L_x_20:
[----:B0-----:R-:W-:Y:S01]  /*15c0*/  IMAD.MOV.U32 R6, RZ, RZ, R10 ;  /* 0x000000ffff067224 */ /* 0x001fe200078e000a */
[----:B------:R-:W-:-:S05]  /*15d0*/  MOV R7, R11 ;  /* 0x0000000b00077202 */ /* 0x000fca0000000f00 */
[----:B------:R-:W2:Y:S01]  /*15e0*/  LDG.E R0, desc[UR8][R6.64] ;  /* 0x0000000806007981 */ /* 0x000ea2000c1e1900 */
[----:B------:R-:W0:Y:S01]  /*15f0*/  MUFU.RCP R10, R3 ;  /* 0x00000003000a7308 */ /* 0x000e220000001000 */
[----:B------:R-:W-:Y:S01]  /*1600*/  VIADD R8, R8, 0x1 ;  /* 0x0000000108087836 */ /* 0x000fe20000000000 */
[----:B------:R-:W-:Y:S04]  /*1610*/  BSSY.RECONVERGENT B1, `(.L_x_18) ;  /* 0x000000c000017945 */ /* 0x000fe80003800200 */
[----:B------:R-:W-:Y:S01]  /*1620*/  ISETP.NE.AND P2, PT, R8, RZ, PT ;  /* 0x000000ff0800720c */ /* 0x000fe20003f45270 */
[----:B0-----:R-:W-:-:S04]  /*1630*/  FFMA R9, -R3, R10, 1 ;  /* 0x3f80000003097423 */ /* 0x001fc8000000010a */
[----:B------:R-:W-:Y:S01]  /*1640*/  FFMA R9, R10, R9, R10 ;  /* 0x000000090a097223 */ /* 0x000fe2000000000a */
[----:B--2---:R-:W0:Y:S03]  /*1650*/  FCHK P0, R0, R3 ;  /* 0x0000000300007302 */ /* 0x004e260000000000 */
[----:B------:R-:W-:-:S04]  /*1660*/  FFMA R10, R0, R9, RZ ;  /* 0x00000009000a7223 */ /* 0x000fc800000000ff */
[----:B------:R-:W-:-:S04]  /*1670*/  FFMA R11, -R3, R10, R0 ;  /* 0x0000000a030b7223 */ /* 0x000fc80000000100 */
[----:B------:R-:W-:Y:S01]  /*1680*/  FFMA R9, R9, R11, R10 ;  /* 0x0000000b09097223 */ /* 0x000fe2000000000a */
[----:B0-----:R-:W-:Y:S06]  /*1690*/  @!P0 BRA `(.L_x_19) ;  /* 0x00000000000c8947 */ /* 0x001fec0003800000 */
[----:B------:R-:W-:-:S07]  /*16a0*/  MOV R10, 0x16c0 ;  /* 0x000016c0000a7802 */ /* 0x000fce0000000f00 */
[----:B------:R-:W-:Y:S05]  /*16b0*/  CALL.REL.NOINC `($__internal_0_$__cuda_sm3x_div_rn_noftz_f32_slowpath) ;  /* 0x00000004007c7944 */ /* 0x000fea0003c00000 */
[----:B------:R-:W-:-:S07]  /*16c0*/  IMAD.MOV.U32 R9, RZ, RZ, R13 ;  /* 0x000000ffff097224 */ /* 0x000fce00078e000d */
.L_x_19:
[----:B------:R-:W-:Y:S05]  /*16d0*/  BSYNC.RECONVERGENT B1 ;  /* 0x0000000000017941 */ /* 0x000fea0003800200 */
.L_x_18:
[----:B------:R0:W-:Y:S01]  /*16e0*/  STG.E desc[UR8][R6.64], R9 ;  /* 0x0000000906007986 */ /* 0x0001e2000c101908 */
[----:B------:R-:W-:Y:S01]  /*16f0*/  IMAD.WIDE.U32 R10, R2, 0x4, R6 ;  /* 0x00000004020a7825 */ /* 0x000fe200078e0006 */
[----:B------:R-:W-:Y:S06]  /*1700*/  @P2 BRA `(.L_x_20) ;  /* 0xfffffffc00ac2947 */ /* 0x000fec000383ffff */
.L_x_17:
[----:B------:R-:W-:Y:S05]  /*1710*/  BSYNC.RECONVERGENT B0 ;  /* 0x0000000000007941 */ /* 0x000fea0003800200 */
.L_x_16:
[----:B------:R-:W-:Y:S01]  /*1720*/  ISETP.GE.U32.AND P0, PT, R4, 0x3, PT ;  /* 0x000000030400780c */ /* 0x000fe20003f06070 */
[----:B------:R-:W1:Y:S01]  /*1730*/  LDCU UR7, c[0x0][0x394] ;  /* 0x00007280ff0777ac */ /* 0x000e620008000800 */
[----:B------:R-:W2:Y:S11]  /*1740*/  LDCU.64 UR4, c[0x0][0x388] ;  /* 0x00007100ff0477ac */ /* 0x000eb60008000a00 */
[----:B-12---:R-:W-:Y:S05]  /*1750*/  @!P0 EXIT ;  /* 0x000000000000894d */ /* 0x006fea0003800000 */
.L_x_29:
[----:B------:R-:W-:-:S05]  /*1760*/  IADD3 R0, P0, PT, R5, UR10, RZ ;  /* 0x0000000a05007c10 */ /* 0x000fca000ff1e0ff */
[----:B0-----:R-:W-:Y:S01]  /*1770*/  IMAD.X R7, RZ, RZ, UR6, P0 ;  /* 0x00000006ff077e24 */ /* 0x001fe200080e06ff */
[----:B------:R-:W-:-:S04]  /*1780*/  LEA R6, P0, R0, UR4, 0x2 ;  /* 0x0000000400067c11 */ /* 0x000fc8000f8010ff */
[----:B------:R-:W-:-:S05]  /*1790*/  LEA.HI.X R7, R0, UR5, R7, 0x2, P0 ;  /* 0x0000000500077c11 */ /* 0x000fca00080f1407 */
[----:B------:R-:W2:Y:S01]  /*17a0*/  LDG.E R8, desc[UR8][R6.64] ;  /* 0x0000000806087981 */ /* 0x000ea2000c1e1900 */
[----:B------:R-:W0:Y:S01]  /*17b0*/  MUFU.RCP R0, R3 ;  /* 0x0000000300007308 */ /* 0x000e220000001000 */
[----:B------:R-:W-:Y:S01]  /*17c0*/  BSSY.RECONVERGENT B0, `(.L_x_21) ;  /* 0x000000c000007945 */ /* 0x000fe20003800200 */
[----:B0-----:R-:W-:-:S04]  /*17d0*/  FFMA R9, -R3, R0, 1 ;  /* 0x3f80000003097423 */ /* 0x001fc80000000100 */
[----:B------:R-:W-:Y:S02]  /*17e0*/  FFMA R0, R0, R9, R0 ;  /* 0x0000000900007223 */ /* 0x000fe40000000000 */
[----:B--2---:R-:W0:Y:S02]  /*17f0*/  FCHK P0, R8, R3 ;  /* 0x0000000308007302 */ /* 0x004e240000000000 */
[----:B------:R-:W-:-:S04]  /*1800*/  FFMA R4, R0, R8, RZ ;  /* 0x0000000800047223 */ /* 0x000fc800000000ff */
[----:B------:R-:W-:-:S04]  /*1810*/  FFMA R9, -R3, R4, R8 ;  /* 0x0000000403097223 */ /* 0x000fc80000000108 */
[----:B------:R-:W-:Y:S01]  /*1820*/  FFMA R11, R0, R9, R4 ;  /* 0x00000009000b7223 */ /* 0x000fe20000000004 */
[----:B0-----:R-:W-:Y:S06]  /*1830*/  @!P0 BRA `(.L_x_22) ;  /* 0x0000000000108947 */ /* 0x001fec0003800000 */
[----:B------:R-:W-:Y:S02]  /*1840*/  MOV R0, R8 ;  /* 0x0000000800007202 */ /* 0x000fe40000000f00 */
[----:B------:R-:W-:-:S07]  /*1850*/  MOV R10, 0x1870 ;  /* 0x00001870000a7802 */ /* 0x000fce0000000f00 */
[----:B------:R-:W-:Y:S05]  /*1860*/  CALL.REL.NOINC `($__internal_0_$__cuda_sm3x_div_rn_noftz_f32_slowpath) ;  /* 0x0000000400107944 */ /* 0x000fea0003c00000 */
[----:B------:R-:W-:-:S07]  /*1870*/  IMAD.MOV.U32 R11, RZ, RZ, R13 ;  /* 0x000000ffff0b7224 */ /* 0x000fce00078e000d */
.L_x_22:
[----:B------:R-:W-:Y:S05]  /*1880*/  BSYNC.RECONVERGENT B0 ;  /* 0x0000000000007941 */ /* 0x000fea0003800200 */
.L_x_21:
[----:B------:R-:W-:Y:S01]  /*1890*/  IMAD.IADD R9, R2, 0x1, R5 ;  /* 0x0000000102097824 */ /* 0x000fe200078e0205 */
[----:B------:R0:W-:Y:S04]  /*18a0*/  STG.E desc[UR8][R6.64], R11 ;  /* 0x0000000b06007986 */ /* 0x0001e8000c101908 */
[----:B------:R-:W-:-:S05]  /*18b0*/  IADD3 R0, P0, PT, R9, UR10, RZ ;  /* 0x0000000a09007c10 */ /* 0x000fca000ff1e0ff */
[----:B------:R-:W-:Y:S01]  /*18c0*/  IMAD.X R5, RZ, RZ, UR6, P0 ;  /* 0x00000006ff057e24 */ /* 0x000fe200080e06ff */
[----:B------:R-:W-:-:S04]  /*18d0*/  LEA R4, P0, R0, UR4, 0x2 ;  /* 0x0000000400047c11 */ /* 0x000fc8000f8010ff */
[----:B------:R-:W-:-:S05]  /*18e0*/  LEA.HI.X R5, R0, UR5, R5, 0x2, P0 ;  /* 0x0000000500057c11 */ /* 0x000fca00080f1405 */
[----:B------:R-:W2:Y:S01]  /*18f0*/  LDG.E R10, desc[UR8][R4.64] ;  /* 0x00000008040a7981 */ /* 0x000ea2000c1e1900 */
[----:B------:R-:W1:Y:S01]  /*1900*/  MUFU.RCP R0, R3 ;  /* 0x0000000300007308 */ /* 0x000e620000001000 */
[----:B------:R-:W-:Y:S01]  /*1910*/  BSSY.RECONVERGENT B0, `(.L_x_23) ;  /* 0x000000b000007945 */ /* 0x000fe20003800200 */
[----:B-1----:R-:W-:-:S04]  /*1920*/  FFMA R13, -R3, R0, 1 ;  /* 0x3f800000030d7423 */ /* 0x002fc80000000100 */
[----:B------:R-:W-:Y:S02]  /*1930*/  FFMA R0, R0, R13, R0 ;  /* 0x0000000d00007223 */ /* 0x000fe40000000000 */
[----:B--2---:R-:W1:Y:S02]  /*1940*/  FCHK P0, R10, R3 ;  /* 0x000000030a007302 */ /* 0x004e640000000000 */
[----:B------:R-:W-:-:S04]  /*1950*/  FFMA R8, R0, R10, RZ ;  /* 0x0000000a00087223 */ /* 0x000fc800000000ff */
[----:B------:R-:W-:-:S04]  /*1960*/  FFMA R13, -R3, R8, R10 ;  /* 0x00000008030d7223 */ /* 0x000fc8000000010a */
[----:B------:R-:W-:Y:S01]  /*1970*/  FFMA R13, R0, R13, R8 ;  /* 0x0000000d000d7223 */ /* 0x000fe20000000008 */
[----:B01----:R-:W-:Y:S06]  /*1980*/  @!P0 BRA `(.L_x_24) ;  /* 0x00000000000c8947 */ /* 0x003fec0003800000 */
[----:B------:R-:W-:Y:S02]  /*1990*/  MOV R0, R10 ;  /* 0x0000000a00007202 */ /* 0x000fe40000000f00 */
[----:B------:R-:W-:-:S07]  /*19a0*/  MOV R10, 0x19c0 ;  /* 0x000019c0000a7802 */ /* 0x000fce0000000f00 */
[----:B------:R-:W-:Y:S05]  /*19b0*/  CALL.REL.NOINC `($__internal_0_$__cuda_sm3x_div_rn_noftz_f32_slowpath) ;  /* 0x0000000000bc7944 */ /* 0x000fea0003c00000 */
.L_x_24:
[----:B------:R-:W-:Y:S05]  /*19c0*/  BSYNC.RECONVERGENT B0 ;  /* 0x0000000000007941 */ /* 0x000fea0003800200 */
.L_x_23:
        /* <DEDUP_REMOVED lines=16> */
[----:B------:R-:W-:Y:S01]  /*1ad0*/  IMAD.MOV.U32 R0, RZ, RZ, R10 ;  /* 0x000000ffff007224 */ /* 0x000fe200078e000a */
[----:B------:R-:W-:-:S07]  /*1ae0*/  MOV R10, 0x1b00 ;  /* 0x00001b00000a7802 */ /* 0x000fce0000000f00 */
[----:B------:R-:W-:Y:S05]  /*1af0*/  CALL.REL.NOINC `($__internal_0_$__cuda_sm3x_div_rn_noftz_f32_slowpath) ;  /* 0x00000000006c7944 */ /* 0x000fea0003c00000 */
[----:B------:R-:W-:-:S07]  /*1b00*/  MOV R11, R13 ;  /* 0x0000000d000b7202 */ /* 0x000fce0000000f00 */
.L_x_26:
[----:B------:R-:W-:Y:S05]  /*1b10*/  BSYNC.RECONVERGENT B0 ;  /* 0x0000000000007941 */ /* 0x000fea0003800200 */
.L_x_25:
        /* <DEDUP_REMOVED lines=19> */
.L_x_28:
[----:B------:R-:W-:Y:S05]  /*1c50*/  BSYNC.RECONVERGENT B0 ;  /* 0x0000000000007941 */ /* 0x000fea0003800200 */
.L_x_27:
[----:B------:R1:W-:Y:S01]  /*1c60*/  STG.E desc[UR8][R8.64], R13 ;  /* 0x0000000d08007986 */ /* 0x0003e2000c101908 */
[----:B------:R-:W-:-:S04]  /*1c70*/  IADD3 R5, PT, PT, R5, R2, RZ ;  /* 0x0000000205057210 */ /* 0x000fc80007ffe0ff */
[----:B------:R-:W-:-:S13]  /*1c80*/  ISETP.GE.AND P0, PT, R5, UR7, PT ;  /* 0x0000000705007c0c */ /* 0x000fda000bf06270 */
[----:B-1----:R-:W-:Y:S05]  /*1c90*/  @!P0 BRA `(.L_x_29) ;  /* 0xfffffff800b08947 */ /* 0x002fea000383ffff */
[----:B------:R-:W-:Y:S05]  /*1ca0*/  EXIT ;  /* 0x000000000000794d */ /* 0x000fea0003800000 */
        .weak           $__internal_0_$__cuda_sm3x_div_rn_noftz_f32_slowpath
        .type           $__internal_0_$__cuda_sm3x_div_rn_noftz_f32_slowpath,@function
        .size           $__internal_0_$__cuda_sm3x_div_rn_noftz_f32_slowpath,(.L_x_42 - $__internal_0_$__cuda_sm3x_div_rn_noftz_f32_slowpath)
$__internal_0_$__cuda_sm3x_div_rn_noftz_f32_slowpath:
[--C-:B------:R-:W-:Y:S01]  /*1cb0*/  SHF.R.U32.HI R11, RZ, 0x17, R3.reuse ;  /* 0x00000017ff0b7819 */ /* 0x100fe20000011603 */
[----:B------:R-:W-:Y:S01]  /*1cc0*/  BSSY.RECONVERGENT B2, `(.L_x_30) ;  /* 0x0000063000027945 */ /* 0x000fe20003800200 */
[----:B------:R-:W-:Y:S01]  /*1cd0*/  SHF.R.U32.HI R13, RZ, 0x17, R0 ;  /* 0x00000017ff0d7819 */ /* 0x000fe20000011600 */
[----:B------:R-:W-:Y:S01]  /*1ce0*/  IMAD.MOV.U32 R15, RZ, RZ, R3 ;  /* 0x000000ffff0f7224 */ /* 0x000fe200078e0003 */
[----:B------:R-:W-:Y:S02]  /*1cf0*/  LOP3.LUT R11, R11, 0xff, RZ, 0xc0, !PT ;  /* 0x000000ff0b0b7812 */ /* 0x000fe400078ec0ff */
[----:B------:R-:W-:-:S03]  /*1d00*/  LOP3.LUT R13, R13, 0xff, RZ, 0xc0, !PT ;  /* 0x000000ff0d0d7812 */ /* 0x000fc600078ec0ff */
[----:B------:R-:W-:Y:S02]  /*1d10*/  VIADD R16, R11, 0xffffffff ;  /* 0xffffffff0b107836 */ /* 0x000fe40000000000 */
[----:B------:R-:W-:-:S03]  /*1d20*/  VIADD R14, R13, 0xffffffff ;  /* 0xffffffff0d0e7836 */ /* 0x000fc60000000000 */
[----:B------:R-:W-:-:S04]  /*1d30*/  ISETP.GT.U32.AND P0, PT, R16, 0xfd, PT ;  /* 0x000000fd1000780c */ /* 0x000fc80003f04070 */
[----:B------:R-:W-:-:S13]  /*1d40*/  ISETP.GT.U32.OR P0, PT, R14, 0xfd, P0 ;  /* 0x000000fd0e00780c */ /* 0x000fda0000704470 */
[----:B------:R-:W-:Y:S01]  /*1d50*/  @!P0 MOV R12, RZ ;  /* 0x000000ff000c8202 */ /* 0x000fe20000000f00 */
[----:B------:R-:W-:Y:S06]  /*1d60*/  @!P0 BRA `(.L_x_31) ;  /* 0x00000000005c8947 */ /* 0x000fec0003800000 */
[----:B------:R-:W-:Y:S02]  /*1d70*/  FSETP.GTU.FTZ.AND P0, PT, |R0|, +INF , PT ;  /* 0x7f8000000000780b */ /* 0x000fe40003f1c200 */
[----:B------:R-:W-:-:S04]  /*1d80*/  FSETP.GTU.FTZ.AND P1, PT, |R3|, +INF , PT ;  /* 0x7f8000000300780b */ /* 0x000fc80003f3c200 */
[----:B------:R-:W-:-:S13]  /*1d90*/  PLOP3.LUT P0, PT, P0, P1, PT, 0xf8, 0x8f ;  /* 0x00000000008f781c */ /* 0x000fda0000703f70 */
[----:B------:R-:W-:Y:S05]  /*1da0*/  @P0 BRA `(.L_x_32) ;  /* 0x00000004004c0947 */ /* 0x000fea0003800000 */
[----:B------:R-:W-:-:S13]  /*1db0*/  LOP3.LUT P0, RZ, R15, 0x7fffffff, R0, 0xc8, !PT ;  /* 0x7fffffff0fff7812 */ /* 0x000fda000780c800 */
[----:B------:R-:W-:Y:S05]  /*1dc0*/  @!P0 BRA `(.L_x_33) ;  /* 0x00000004003c8947 */ /* 0x000fea0003800000 */
[C---:B------:R-:W-:Y:S02]  /*1dd0*/  FSETP.NEU.FTZ.AND P3, PT, |R0|.reuse, +INF , PT ;  /* 0x7f8000000000780b */ /* 0x040fe40003f7d200 */
[----:B------:R-:W-:Y:S02]  /*1de0*/  FSETP.NEU.FTZ.AND P1, PT, |R3|, +INF , PT ;  /* 0x7f8000000300780b */ /* 0x000fe40003f3d200 */
[----:B------:R-:W-:-:S11]  /*1df0*/  FSETP.NEU.FTZ.AND P0, PT, |R0|, +INF , PT ;  /* 0x7f8000000000780b */ /* 0x000fd60003f1d200 */
[----:B------:R-:W-:Y:S05]  /*1e00*/  @!P1 BRA !P3, `(.L_x_33) ;  /* 0x00000004002c9947 */ /* 0x000fea0005800000 */
[----:B------:R-:W-:-:S04]  /*1e10*/  LOP3.LUT P3, RZ, R0, 0x7fffffff, RZ, 0xc0, !PT ;  /* 0x7fffffff00ff7812 */ /* 0x000fc8000786c0ff */
[----:B------:R-:W-:-:S13]  /*1e20*/  PLOP3.LUT P1, PT, P1, P3, PT, 0x2f, 0xf2 ;  /* 0x0000000000f2781c */ /* 0x000fda0000f26577 */
[----:B------:R-:W-:Y:S05]  /*1e30*/  @P1 BRA `(.L_x_34) ;  /* 0x0000000400181947 */ /* 0x000fea0003800000 */
[----:B------:R-:W-:-:S04]  /*1e40*/  LOP3.LUT P1, RZ, R15, 0x7fffffff, RZ, 0xc0, !PT ;  /* 0x7fffffff0fff7812 */ /* 0x000fc8000782c0ff */
[----:B------:R-:W-:-:S13]  /*1e50*/  PLOP3.LUT P0, PT, P0, P1, PT, 0x2f, 0xf2 ;  /* 0x0000000000f2781c */ /* 0x000fda0000702577 */
[----:B------:R-:W-:Y:S05]  /*1e60*/  @P0 BRA `(.L_x_35) ;  /* 0x0000000400000947 */ /* 0x000fea0003800000 */
[----:B------:R-:W-:Y:S02]  /*1e70*/  ISETP.GE.AND P0, PT, R14, RZ, PT ;  /* 0x000000ff0e00720c */ /* 0x000fe40003f06270 */
[----:B------:R-:W-:-:S11]  /*1e80*/  ISETP.GE.AND P1, PT, R16, RZ, PT ;  /* 0x000000ff1000720c */ /* 0x000fd60003f26270 */
[----:B------:R-:W-:Y:S02]  /*1e90*/  @P0 IMAD.MOV.U32 R12, RZ, RZ, RZ ;  /* 0x000000ffff0c0224 */ /* 0x000fe400078e00ff */
[----:B------:R-:W-:Y:S01]  /*1ea0*/  @!P0 FFMA R0, R0, 1.84467440737095516160e+19, RZ ;  /* 0x5f80000000008823 */ /* 0x000fe200000000ff */
[----:B------:R-:W-:Y:S02]  /*1eb0*/  @!P0 IMAD.MOV.U32 R12, RZ, RZ, -0x40 ;  /* 0xffffffc0ff0c8424 */ /* 0x000fe400078e00ff */
[----:B------:R-:W-:Y:S02]  /*1ec0*/  @!P1 FFMA R15, R3, 1.84467440737095516160e+19, RZ ;  /* 0x5f800000030f9823 */ /* 0x000fe400000000ff */
[----:B------:R-:W-:-:S07]  /*1ed0*/  @!P1 VIADD R12, R12, 0x40 ;  /* 0x000000400c0c9836 */ /* 0x000fce0000000000 */
.L_x_31:
[----:B------:R-:W-:Y:S01]  /*1ee0*/  LEA R14, R11, 0xc0800000, 0x17 ;  /* 0xc08000000b0e7811 */ /* 0x000fe200078eb8ff */
[----:B------:R-:W-:Y:S03]  /*1ef0*/  BSSY.RECONVERGENT B3, `(.L_x_36) ;  /* 0x0000036000037945 */ /* 0x000fe60003800200 */
[----:B------:R-:W-:Y:S01]  /*1f00*/  IADD3 R16, PT, PT, -R14, R15, RZ ;  /* 0x0000000f0e107210 */ /* 0x000fe20007ffe1ff */
[----:B------:R-:W-:-:S03]  /*1f10*/  VIADD R15, R13, 0xffffff81 ;  /* 0xffffff810d0f7836 */ /* 0x000fc60000000000 */
[----:B------:R-:W0:Y:S01]  /*1f20*/  MUFU.RCP R14, R16 ;  /* 0x00000010000e7308 */ /* 0x000e220000001000 */
[----:B------:R-:W-:Y:S01]  /*1f30*/  FADD.FTZ R17, -R16, -RZ ;  /* 0x800000ff10117221 */ /* 0x000fe20000010100 */
[C---:B------:R-:W-:Y:S01]  /*1f40*/  IMAD R0, R15.reuse, -0x800000, R0 ;  /* 0xff8000000f007824 */ /* 0x040fe200078e0200 */
[----:B------:R-:W-:-:S05]  /*1f50*/  IADD3 R15, PT, PT, R15, 0x7f, -R11 ;  /* 0x0000007f0f0f7810 */ /* 0x000fca0007ffe80b */
[----:B------:R-:W-:Y:S02]  /*1f60*/  IMAD.IADD R15, R15, 0x1, R12 ;  /* 0x000000010f0f7824 */ /* 0x000fe400078e020c */
[----:B0-----:R-:W-:-:S04]  /*1f70*/  FFMA R13, R14, R17, 1 ;  /* 0x3f8000000e0d7423 */ /* 0x001fc80000000011 */
[----:B------:R-:W-:-:S04]  /*1f80*/  FFMA R13, R14, R13, R14 ;  /* 0x0000000d0e0d7223 */ /* 0x000fc8000000000e */
[----:B------:R-:W-:-:S04]  /*1f90*/  FFMA R14, R0, R13, RZ ;  /* 0x0000000d000e7223 */ /* 0x000fc800000000ff */
[----:B------:R-:W-:-:S04]  /*1fa0*/  FFMA R18, R17, R14, R0 ;  /* 0x0000000e11127223 */ /* 0x000fc80000000000 */
[----:B------:R-:W-:-:S04]  /*1fb0*/  FFMA R14, R13, R18, R14 ;  /* 0x000000120d0e7223 */ /* 0x000fc8000000000e */
[----:B------:R-:W-:-:S04]  /*1fc0*/  FFMA R17, R17, R14, R0 ;  /* 0x0000000e11117223 */ /* 0x000fc80000000000 */
[----:B------:R-:W-:-:S05]  /*1fd0*/  FFMA R0, R13, R17, R14 ;  /* 0x000000110d007223 */ /* 0x000fca000000000e */
[----:B------:R-:W-:-:S04]  /*1fe0*/  SHF.R.U32.HI R11, RZ, 0x17, R0 ;  /* 0x00000017ff0b7819 */ /* 0x000fc80000011600 */
[----:B------:R-:W-:-:S05]  /*1ff0*/  LOP3.LUT R11, R11, 0xff, RZ, 0xc0, !PT ;  /* 0x000000ff0b0b7812 */ /* 0x000fca00078ec0ff */
[----:B------:R-:W-:-:S05]  /*2000*/  IMAD.IADD R11, R11, 0x1, R15 ;  /* 0x000000010b0b7824 */ /* 0x000fca00078e020f */
[----:B------:R-:W-:-:S04]  /*2010*/  IADD3 R12, PT, PT, R11, -0x1, RZ ;  /* 0xffffffff0b0c7810 */ /* 0x000fc80007ffe0ff */
[----:B------:R-:W-:-:S13]  /*2020*/  ISETP.GE.U32.AND P0, PT, R12, 0xfe, PT ;  /* 0x000000fe0c00780c */ /* 0x000fda0003f06070 */
[----:B------:R-:W-:Y:S05]  /*2030*/  @!P0 BRA `(.L_x_37) ;  /* 0x0000000000808947 */ /* 0x000fea0003800000 */
[----:B------:R-:W-:-:S13]  /*2040*/  ISETP.GT.AND P0, PT, R11, 0xfe, PT ;  /* 0x000000fe0b00780c */ /* 0x000fda0003f04270 */
[----:B------:R-:W-:Y:S05]  /*2050*/  @P0 BRA `(.L_x_38) ;  /* 0x00000000006c0947 */ /* 0x000fea0003800000 */
[----:B------:R-:W-:-:S13]  /*2060*/  ISETP.GE.AND P0, PT, R11, 0x1, PT ;  /* 0x000000010b00780c */ /* 0x000fda0003f06270 */
[----:B------:R-:W-:Y:S05]  /*2070*/  @P0 BRA `(.L_x_39) ;  /* 0x0000000000740947 */ /* 0x000fea0003800000 */
[----:B------:R-:W-:Y:S02]  /*2080*/  ISETP.GE.AND P0, PT, R11, -0x18, PT ;  /* 0xffffffe80b00780c */ /* 0x000fe40003f06270 */
[----:B------:R-:W-:-:S11]  /*2090*/  LOP3.LUT R0, R0, 0x80000000, RZ, 0xc0, !PT ;  /* 0x8000000000007812 */ /* 0x000fd600078ec0ff */
[----:B------:R-:W-:Y:S05]  /*20a0*/  @!P0 BRA `(.L_x_39) ;  /* 0x0000000000688947 */ /* 0x000fea0003800000 */
[-CC-:B------:R-:W-:Y:S01]  /*20b0*/  FFMA.RZ R12, R13, R17.reuse, R14.reuse ;  /* 0x000000110d0c7223 */ /* 0x180fe2000000c00e */
[C---:B------:R-:W-:Y:S02]  /*20c0*/  ISETP.NE.AND P3, PT, R11.reuse, RZ, PT ;  /* 0x000000ff0b00720c */ /* 0x040fe40003f65270 */
[----:B------:R-:W-:Y:S02]  /*20d0*/  ISETP.NE.AND P1, PT, R11, RZ, PT ;  /* 0x000000ff0b00720c */ /* 0x000fe40003f25270 */
[----:B------:R-:W-:Y:S01]  /*20e0*/  LOP3.LUT R15, R12, 0x7fffff, RZ, 0xc0, !PT ;  /* 0x007fffff0c0f7812 */ /* 0x000fe200078ec0ff */
[CCC-:B------:R-:W-:Y:S01]  /*20f0*/  FFMA.RP R12, R13.reuse, R17.reuse, R14.reuse ;  /* 0x000000110d0c7223 */ /* 0x1c0fe2000000800e */
[----:B------:R-:W-:Y:S01]  /*2100*/  FFMA.RM R13, R13, R17, R14 ;  /* 0x000000110d0d7223 */ /* 0x000fe2000000400e */
[----:B------:R-:W-:Y:S01]  /*2110*/  VIADD R14, R11, 0x20 ;  /* 0x000000200b0e7836 */ /* 0x000fe20000000000 */
[----:B------:R-:W-:Y:S01]  /*2120*/  LOP3.LUT R15, R15, 0x800000, RZ, 0xfc, !PT ;  /* 0x008000000f0f7812 */ /* 0x000fe200078efcff */
[----:B------:R-:W-:-:S02]  /*2130*/  IMAD.MOV R11, RZ, RZ, -R11 ;  /* 0x000000ffff0b7224 */ /* 0x000fc400078e0a0b */
[----:B------:R-:W-:Y:S02]  /*2140*/  FSETP.NEU.FTZ.AND P0, PT, R12, R13, PT ;  /* 0x0000000d0c00720b */ /* 0x000fe40003f1d000 */
[----:B------:R-:W-:Y:S02]  /*2150*/  SHF.L.U32 R14, R15, R14, RZ ;  /* 0x0000000e0f0e7219 */ /* 0x000fe400000006ff */
[----:B------:R-:W-:Y:S02]  /*2160*/  SEL R12, R11, RZ, P3 ;  /* 0x000000ff0b0c7207 */ /* 0x000fe40001800000 */
[----:B------:R-:W-:Y:S02]  /*2170*/  ISETP.NE.AND P1, PT, R14, RZ, P1 ;  /* 0x000000ff0e00720c */ /* 0x000fe40000f25270 */
[----:B------:R-:W-:Y:S02]  /*2180*/  SHF.R.U32.HI R12, RZ, R12, R15 ;  /* 0x0000000cff0c7219 */ /* 0x000fe4000001160f */
[----:B------:R-:W-:-:S02]  /*2190*/  PLOP3.LUT P0, PT, P0, P1, PT, 0xf8, 0x8f ;  /* 0x00000000008f781c */ /* 0x000fc40000703f70 */
[----:B------:R-:W-:Y:S02]  /*21a0*/  SHF.R.U32.HI R14, RZ, 0x1, R12 ;  /* 0x00000001ff0e7819 */ /* 0x000fe4000001160c */
[----:B------:R-:W-:-:S04]  /*21b0*/  SEL R11, RZ, 0x1, !P0 ;  /* 0x00000001ff0b7807 */ /* 0x000fc80004000000 */
[----:B------:R-:W-:-:S04]  /*21c0*/  LOP3.LUT R11, R11, 0x1, R14, 0xf8, !PT ;  /* 0x000000010b0b7812 */ /* 0x000fc800078ef80e */
[----:B------:R-:W-:-:S05]  /*21d0*/  LOP3.LUT R11, R11, R12, RZ, 0xc0, !PT ;  /* 0x0000000c0b0b7212 */ /* 0x000fca00078ec0ff */
[----:B------:R-:W-:-:S05]  /*21e0*/  IMAD.IADD R11, R14, 0x1, R11 ;  /* 0x000000010e0b7824 */ /* 0x000fca00078e020b */
[----:B------:R-:W-:Y:S01]  /*21f0*/  LOP3.LUT R0, R11, R0, RZ, 0xfc, !PT ;  /* 0x000000000b007212 */ /* 0x000fe200078efcff */
[----:B------:R-:W-:Y:S06]  /*2200*/  BRA `(.L_x_39) ;  /* 0x0000000000107947 */ /* 0x000fec0003800000 */
.L_x_38:
[----:B------:R-:W-:-:S04]  /*2210*/  LOP3.LUT R0, R0, 0x80000000, RZ, 0xc0, !PT ;  /* 0x8000000000007812 */ /* 0x000fc800078ec0ff */
[----:B------:R-:W-:Y:S01]  /*2220*/  LOP3.LUT R0, R0, 0x7f800000, RZ, 0xfc, !PT ;  /* 0x7f80000000007812 */ /* 0x000fe200078efcff */
[----:B------:R-:W-:Y:S06]  /*2230*/  BRA `(.L_x_39) ;  /* 0x0000000000047947 */ /* 0x000fec0003800000 */
.L_x_37:
[----:B------:R-:W-:-:S07]  /*2240*/  LEA R0, R15, R0, 0x17 ;  /* 0x000000000f007211 */ /* 0x000fce00078eb8ff */
.L_x_39:
[----:B------:R-:W-:Y:S05]  /*2250*/  BSYNC.RECONVERGENT B3 ;  /* 0x0000000000037941 */ /* 0x000fea0003800200 */
.L_x_36:
[----:B------:R-:W-:Y:S05]  /*2260*/  BRA `(.L_x_40) ;  /* 0x0000000000207947 */ /* 0x000fea0003800000 */
.L_x_35:
[----:B------:R-:W-:-:S04]  /*2270*/  LOP3.LUT R0, R15, 0x80000000, R0, 0x48, !PT ;  /* 0x800000000f007812 */ /* 0x000fc800078e4800 */
[----:B------:R-:W-:Y:S01]  /*2280*/  LOP3.LUT R0, R0, 0x7f800000, RZ, 0xfc, !PT ;  /* 0x7f80000000007812 */ /* 0x000fe200078efcff */
[----:B------:R-:W-:Y:S06]  /*2290*/  BRA `(.L_x_40) ;  /* 0x0000000000147947 */ /* 0x000fec0003800000 */
.L_x_34:
[----:B------:R-:W-:Y:S01]  /*22a0*/  LOP3.LUT R0, R15, 0x80000000, R0, 0x48, !PT ;  /* 0x800000000f007812 */ /* 0x000fe200078e4800 */
[----:B------:R-:W-:Y:S06]  /*22b0*/  BRA `(.L_x_40) ;  /* 0x00000000000c7947 */ /* 0x000fec0003800000 */
.L_x_33:
[----:B------:R-:W0:Y:S01]  /*22c0*/  MUFU.RSQ R0, -QNAN ;  /* 0xffc0000000007908 */ /* 0x000e220000001400 */
[----:B------:R-:W-:Y:S05]  /*22d0*/  BRA `(.L_x_40) ;  /* 0x0000000000047947 */ /* 0x000fea0003800000 */
.L_x_32:
[----:B------:R-:W-:-:S07]  /*22e0*/  FADD.FTZ R0, R0, R3 ;  /* 0x0000000300007221 */ /* 0x000fce0000010000 */
.L_x_40:
[----:B------:R-:W-:Y:S05]  /*22f0*/  BSYNC.RECONVERGENT B2 ;  /* 0x0000000000027941 */ /* 0x000fea0003800200 */
.L_x_30:
[----:B------:R-:W-:Y:S02]  /*2300*/  IMAD.MOV.U32 R11, RZ, RZ, 0x0 ;  /* 0x00000000ff0b7424 */ /* 0x000fe400078e00ff */
[----:B0-----:R-:W-:Y:S02]  /*2310*/  IMAD.MOV.U32 R13, RZ, RZ, R0 ;  /* 0x000000ffff0d7224 */ /* 0x001fe400078e0000 */
[----:B------:R-:W-:Y:S05]  /*2320*/  RET.REL.NODEC R10 `(_Z9sm_kernelPKfPfii) ;  /* 0xffffffdc0a347950 */ /* 0x000fea0003c3ffff */
.L_x_41:
[----:B------:R-:W-:-:S00]  /*2330*/  BRA `(.L_x_41) ;  /* 0xfffffffc00fc7947 */ /* 0x000fc0000383ffff */
[----:B------:R-:W-:-:S00]  /*2340*/  NOP ;  /* 0x0000000000007918 */ /* 0x000fc00000000000 */
        /* <DEDUP_REMOVED lines=11> */
.L_x_42:


//--------------------- .nv.shared._Z9sm_kernelPKfPfii --------------------------
	.section	.nv.shared._Z9sm_kernelPKfPfii,"aw",@nobits
	.sectionflags	@""
	.align	16
	.zero		1024


//--------------------- .nv.shared.reserved.0     --------------------------
	.section	.nv.shared.reserved.0,"aw",@nobits
	.weak		__nv_reservedSMEM_offset_0_alias
	.size		__nv_reservedSMEM_offset_0_alias, 0, 64
	.other		__nv_reservedSMEM_offset_0_alias,@"STO_CUDA_RESERVED_SHARED STV_DEFAULT"
__nv_reservedSMEM_offset_0_alias:
	.zero		0
	.zero		64


//--------------------- .nv.constant0._Z9sm_kernelPKfPfii --------------------------
	.section	.nv.constant0._Z9sm_kernelPKfPfii,"a",@progbits
	.sectionflags	@""
	.align	4
.nv.constant0._Z9sm_kernelPKfPfii:
	.zero		920


//--------------------- SYMBOLS --------------------------

	.type		.nv.reservedSmem.offset0,@object
	.size		.nv.reservedSmem.offset0,0x4
	.type		.nv.reservedSmem.cap,@object
	.size		.nv.reservedSmem.cap,0x4
